//
// Generated by NVIDIA NVVM Compiler
//
// Compiler Build ID: CL-36424714
// Cuda compilation tools, release 13.0, V13.0.88
// Based on NVVM 20.0.0
//

.version 9.0
.target sm_100
.address_size 64

	// .globl	_Z16computeDirectionPKjS0_S0_S0_PjS1_jj
.extern .func  (.param .b32 func_retval0) vprintf
(
	.param .b64 vprintf_param_0,
	.param .b64 vprintf_param_1
)
;
// _ZZ16computeDirectionPKjS0_S0_S0_PjS1_jjE17shared_horizontal has been demoted
// _ZZ16computeDirectionPKjS0_S0_S0_PjS1_jjE15shared_vertical has been demoted
// _ZZ16computeDirectionPKjS0_S0_S0_PjS1_jjE16shared_diagonal1 has been demoted
// _ZZ16computeDirectionPKjS0_S0_S0_PjS1_jjE16shared_diagonal2 has been demoted
.global .align 1 .b8 $str[4] = {37, 100, 44};
.global .align 1 .b8 $str$1[2] = {10};

.visible .entry _Z16computeDirectionPKjS0_S0_S0_PjS1_jj(
	.param .u64 .ptr .align 1 _Z16computeDirectionPKjS0_S0_S0_PjS1_jj_param_0,
	.param .u64 .ptr .align 1 _Z16computeDirectionPKjS0_S0_S0_PjS1_jj_param_1,
	.param .u64 .ptr .align 1 _Z16computeDirectionPKjS0_S0_S0_PjS1_jj_param_2,
	.param .u64 .ptr .align 1 _Z16computeDirectionPKjS0_S0_S0_PjS1_jj_param_3,
	.param .u64 .ptr .align 1 _Z16computeDirectionPKjS0_S0_S0_PjS1_jj_param_4,
	.param .u64 .ptr .align 1 _Z16computeDirectionPKjS0_S0_S0_PjS1_jj_param_5,
	.param .u32 _Z16computeDirectionPKjS0_S0_S0_PjS1_jj_param_6,
	.param .u32 _Z16computeDirectionPKjS0_S0_S0_PjS1_jj_param_7
)
{
	.local .align 8 .b8 	__local_depot0[8];
	.reg .b64 	%SP;
	.reg .b64 	%SPL;
	.reg .pred 	%p<46>;
	.reg .b32 	%r<594>;
	.reg .b64 	%rd<128>;
	// demoted variable
	.shared .align 4 .b8 _ZZ16computeDirectionPKjS0_S0_S0_PjS1_jjE17shared_horizontal[256];
	// demoted variable
	.shared .align 4 .b8 _ZZ16computeDirectionPKjS0_S0_S0_PjS1_jjE15shared_vertical[256];
	// demoted variable
	.shared .align 4 .b8 _ZZ16computeDirectionPKjS0_S0_S0_PjS1_jjE16shared_diagonal1[256];
	// demoted variable
	.shared .align 4 .b8 _ZZ16computeDirectionPKjS0_S0_S0_PjS1_jjE16shared_diagonal2[256];
	mov.u64 	%SPL, __local_depot0;
	cvta.local.u64 	%SP, %SPL;
	ld.param.u64 	%rd8, [_Z16computeDirectionPKjS0_S0_S0_PjS1_jj_param_0];
	ld.param.u64 	%rd9, [_Z16computeDirectionPKjS0_S0_S0_PjS1_jj_param_1];
	ld.param.u64 	%rd10, [_Z16computeDirectionPKjS0_S0_S0_PjS1_jj_param_2];
	ld.param.u64 	%rd11, [_Z16computeDirectionPKjS0_S0_S0_PjS1_jj_param_3];
	ld.param.u32 	%r38, [_Z16computeDirectionPKjS0_S0_S0_PjS1_jj_param_6];
	cvta.to.global.u64 	%rd1, %rd11;
	cvta.to.global.u64 	%rd2, %rd10;
	cvta.to.global.u64 	%rd3, %rd9;
	cvta.to.global.u64 	%rd4, %rd8;
	mov.u32 	%r40, %ctaid.x;
	mov.u32 	%r41, %ntid.x;
	mov.u32 	%r1, %tid.x;
	mad.lo.s32 	%r2, %r40, %r41, %r1;
	mov.u32 	%r3, %ctaid.y;
	mov.u32 	%r42, %ntid.y;
	mov.u32 	%r4, %tid.y;
	mad.lo.s32 	%r5, %r3, %r42, %r4;
	shl.b32 	%r6, %r40, 2;
	shl.b32 	%r7, %r3, 2;
	add.s32 	%r8, %r4, 2;
	setp.ge.u32 	%p2, %r5, %r38;
	@%p2 bra 	$L__BB0_2;
	ld.param.u32 	%r571, [_Z16computeDirectionPKjS0_S0_S0_PjS1_jj_param_7];
	mad.lo.s32 	%r43, %r571, %r5, %r2;
	mul.wide.u32 	%rd12, %r43, 4;
	add.s64 	%rd13, %rd4, %rd12;
	ld.global.u32 	%r44, [%rd13];
	shl.b32 	%r45, %r8, 3;
	add.s32 	%r46, %r45, %r1;
	shl.b32 	%r47, %r46, 2;
	mov.u32 	%r48, _ZZ16computeDirectionPKjS0_S0_S0_PjS1_jjE17shared_horizontal;
	add.s32 	%r49, %r48, %r47;
	st.shared.u32 	[%r49+8], %r44;
	add.s64 	%rd14, %rd3, %rd12;
	ld.global.u32 	%r50, [%rd14];
	mov.u32 	%r51, _ZZ16computeDirectionPKjS0_S0_S0_PjS1_jjE15shared_vertical;
	add.s32 	%r52, %r51, %r47;
	st.shared.u32 	[%r52+8], %r50;
	add.s64 	%rd15, %rd2, %rd12;
	ld.global.u32 	%r53, [%rd15];
	mov.u32 	%r54, _ZZ16computeDirectionPKjS0_S0_S0_PjS1_jjE16shared_diagonal1;
	add.s32 	%r55, %r54, %r47;
	st.shared.u32 	[%r55+8], %r53;
	add.s64 	%rd16, %rd1, %rd12;
	ld.global.u32 	%r56, [%rd16];
	mov.u32 	%r57, _ZZ16computeDirectionPKjS0_S0_S0_PjS1_jjE16shared_diagonal2;
	add.s32 	%r58, %r57, %r47;
	st.shared.u32 	[%r58+8], %r56;
$L__BB0_2:
	setp.gt.u32 	%p3, %r1, 1;
	@%p3 bra 	$L__BB0_5;
	setp.lt.s32 	%p5, %r6, 1;
	@%p5 bra 	$L__BB0_7;
	ld.param.u32 	%r574, [_Z16computeDirectionPKjS0_S0_S0_PjS1_jj_param_7];
	add.s32 	%r79, %r7, %r4;
	add.s32 	%r80, %r1, %r6;
	mad.lo.s32 	%r81, %r574, %r79, %r80;
	add.s32 	%r82, %r81, -2;
	mul.wide.u32 	%rd22, %r82, 4;
	add.s64 	%rd23, %rd4, %rd22;
	ld.global.u32 	%r83, [%rd23];
	shl.b32 	%r84, %r8, 3;
	add.s32 	%r85, %r84, %r1;
	shl.b32 	%r86, %r85, 2;
	mov.u32 	%r87, _ZZ16computeDirectionPKjS0_S0_S0_PjS1_jjE17shared_horizontal;
	add.s32 	%r88, %r87, %r86;
	st.shared.u32 	[%r88], %r83;
	add.s64 	%rd24, %rd3, %rd22;
	ld.global.u32 	%r89, [%rd24];
	mov.u32 	%r90, _ZZ16computeDirectionPKjS0_S0_S0_PjS1_jjE15shared_vertical;
	add.s32 	%r91, %r90, %r86;
	st.shared.u32 	[%r91], %r89;
	add.s64 	%rd25, %rd2, %rd22;
	ld.global.u32 	%r92, [%rd25];
	mov.u32 	%r93, _ZZ16computeDirectionPKjS0_S0_S0_PjS1_jjE16shared_diagonal1;
	add.s32 	%r94, %r93, %r86;
	st.shared.u32 	[%r94], %r92;
	add.s64 	%rd26, %rd1, %rd22;
	ld.global.u32 	%r95, [%rd26];
	mov.u32 	%r96, _ZZ16computeDirectionPKjS0_S0_S0_PjS1_jjE16shared_diagonal2;
	add.s32 	%r97, %r96, %r86;
	st.shared.u32 	[%r97], %r95;
	bra.uni 	$L__BB0_7;
$L__BB0_5:
	ld.param.u32 	%r572, [_Z16computeDirectionPKjS0_S0_S0_PjS1_jj_param_7];
	add.s32 	%r59, %r572, -4;
	setp.ge.u32 	%p4, %r6, %r59;
	@%p4 bra 	$L__BB0_7;
	ld.param.u32 	%r573, [_Z16computeDirectionPKjS0_S0_S0_PjS1_jj_param_7];
	add.s32 	%r60, %r7, %r4;
	add.s32 	%r61, %r1, %r6;
	mad.lo.s32 	%r62, %r573, %r60, %r61;
	add.s32 	%r63, %r62, 4;
	mul.wide.u32 	%rd17, %r63, 4;
	add.s64 	%rd18, %rd4, %rd17;
	ld.global.u32 	%r64, [%rd18];
	shl.b32 	%r65, %r8, 3;
	add.s32 	%r66, %r1, %r65;
	shl.b32 	%r67, %r66, 2;
	mov.u32 	%r68, _ZZ16computeDirectionPKjS0_S0_S0_PjS1_jjE17shared_horizontal;
	add.s32 	%r69, %r68, %r67;
	st.shared.u32 	[%r69+16], %r64;
	add.s64 	%rd19, %rd3, %rd17;
	ld.global.u32 	%r70, [%rd19];
	mov.u32 	%r71, _ZZ16computeDirectionPKjS0_S0_S0_PjS1_jjE15shared_vertical;
	add.s32 	%r72, %r71, %r67;
	st.shared.u32 	[%r72+16], %r70;
	add.s64 	%rd20, %rd2, %rd17;
	ld.global.u32 	%r73, [%rd20];
	mov.u32 	%r74, _ZZ16computeDirectionPKjS0_S0_S0_PjS1_jjE16shared_diagonal1;
	add.s32 	%r75, %r74, %r67;
	st.shared.u32 	[%r75+16], %r73;
	add.s64 	%rd21, %rd1, %rd17;
	ld.global.u32 	%r76, [%rd21];
	mov.u32 	%r77, _ZZ16computeDirectionPKjS0_S0_S0_PjS1_jjE16shared_diagonal2;
	add.s32 	%r78, %r77, %r67;
	st.shared.u32 	[%r78+16], %r76;
$L__BB0_7:
	or.b32  	%r9, %r1, %r4;
	setp.ne.s32 	%p6, %r9, 0;
	@%p6 bra 	$L__BB0_16;
	setp.lt.s32 	%p7, %r6, 1;
	setp.eq.s32 	%p8, %r3, 0;
	or.pred  	%p9, %p8, %p7;
	@%p9 bra 	$L__BB0_10;
	ld.param.u32 	%r575, [_Z16computeDirectionPKjS0_S0_S0_PjS1_jj_param_7];
	add.s32 	%r98, %r7, -2;
	mad.lo.s32 	%r99, %r575, %r98, %r6;
	add.s32 	%r100, %r99, -2;
	mul.wide.u32 	%rd27, %r100, 4;
	add.s64 	%rd28, %rd4, %rd27;
	ld.global.u32 	%r101, [%rd28];
	st.shared.u32 	[_ZZ16computeDirectionPKjS0_S0_S0_PjS1_jjE17shared_horizontal], %r101;
	ld.global.u32 	%r102, [%rd28+4];
	st.shared.u32 	[_ZZ16computeDirectionPKjS0_S0_S0_PjS1_jjE17shared_horizontal+4], %r102;
	add.s32 	%r103, %r100, %r575;
	mul.wide.u32 	%rd29, %r103, 4;
	add.s64 	%rd30, %rd4, %rd29;
	ld.global.u32 	%r104, [%rd30];
	st.shared.u32 	[_ZZ16computeDirectionPKjS0_S0_S0_PjS1_jjE17shared_horizontal+32], %r104;
	add.s32 	%r105, %r103, 1;
	mul.wide.u32 	%rd31, %r105, 4;
	add.s64 	%rd32, %rd4, %rd31;
	ld.global.u32 	%r106, [%rd32];
	st.shared.u32 	[_ZZ16computeDirectionPKjS0_S0_S0_PjS1_jjE17shared_horizontal+36], %r106;
	add.s64 	%rd33, %rd3, %rd27;
	ld.global.u32 	%r107, [%rd33];
	st.shared.u32 	[_ZZ16computeDirectionPKjS0_S0_S0_PjS1_jjE15shared_vertical], %r107;
	ld.global.u32 	%r108, [%rd33+4];
	st.shared.u32 	[_ZZ16computeDirectionPKjS0_S0_S0_PjS1_jjE15shared_vertical+4], %r108;
	add.s64 	%rd34, %rd3, %rd29;
	ld.global.u32 	%r109, [%rd34];
	st.shared.u32 	[_ZZ16computeDirectionPKjS0_S0_S0_PjS1_jjE15shared_vertical+32], %r109;
	add.s64 	%rd35, %rd3, %rd31;
	ld.global.u32 	%r110, [%rd35];
	st.shared.u32 	[_ZZ16computeDirectionPKjS0_S0_S0_PjS1_jjE15shared_vertical+36], %r110;
	add.s64 	%rd36, %rd2, %rd27;
	ld.global.u32 	%r111, [%rd36];
	st.shared.u32 	[_ZZ16computeDirectionPKjS0_S0_S0_PjS1_jjE16shared_diagonal1], %r111;
	ld.global.u32 	%r112, [%rd36+4];
	st.shared.u32 	[_ZZ16computeDirectionPKjS0_S0_S0_PjS1_jjE16shared_diagonal1+4], %r112;
	add.s64 	%rd37, %rd2, %rd29;
	ld.global.u32 	%r113, [%rd37];
	st.shared.u32 	[_ZZ16computeDirectionPKjS0_S0_S0_PjS1_jjE16shared_diagonal1+32], %r113;
	add.s64 	%rd38, %rd2, %rd31;
	ld.global.u32 	%r114, [%rd38];
	st.shared.u32 	[_ZZ16computeDirectionPKjS0_S0_S0_PjS1_jjE16shared_diagonal1+36], %r114;
	add.s64 	%rd39, %rd1, %rd27;
	ld.global.u32 	%r115, [%rd39];
	st.shared.u32 	[_ZZ16computeDirectionPKjS0_S0_S0_PjS1_jjE16shared_diagonal2], %r115;
	ld.global.u32 	%r116, [%rd39+4];
	st.shared.u32 	[_ZZ16computeDirectionPKjS0_S0_S0_PjS1_jjE16shared_diagonal2+4], %r116;
	add.s64 	%rd40, %rd1, %rd29;
	ld.global.u32 	%r117, [%rd40];
	st.shared.u32 	[_ZZ16computeDirectionPKjS0_S0_S0_PjS1_jjE16shared_diagonal2+32], %r117;
	add.s64 	%rd41, %rd1, %rd31;
	ld.global.u32 	%r118, [%rd41];
	st.shared.u32 	[_ZZ16computeDirectionPKjS0_S0_S0_PjS1_jjE16shared_diagonal2+36], %r118;
$L__BB0_10:
	ld.param.u32 	%r576, [_Z16computeDirectionPKjS0_S0_S0_PjS1_jj_param_7];
	setp.eq.s32 	%p10, %r3, 0;
	add.s32 	%r119, %r576, -4;
	setp.ge.u32 	%p11, %r6, %r119;
	or.pred  	%p12, %p10, %p11;
	@%p12 bra 	$L__BB0_12;
	ld.param.u32 	%r577, [_Z16computeDirectionPKjS0_S0_S0_PjS1_jj_param_7];
	add.s32 	%r120, %r7, -2;
	mad.lo.s32 	%r121, %r577, %r120, %r6;
	add.s32 	%r122, %r121, 4;
	mul.wide.u32 	%rd42, %r122, 4;
	add.s64 	%rd43, %rd4, %rd42;
	ld.global.u32 	%r123, [%rd43];
	st.shared.u32 	[_ZZ16computeDirectionPKjS0_S0_S0_PjS1_jjE17shared_horizontal+24], %r123;
	ld.global.u32 	%r124, [%rd43+4];
	st.shared.u32 	[_ZZ16computeDirectionPKjS0_S0_S0_PjS1_jjE17shared_horizontal+28], %r124;
	add.s32 	%r125, %r122, %r577;
	mul.wide.u32 	%rd44, %r125, 4;
	add.s64 	%rd45, %rd4, %rd44;
	ld.global.u32 	%r126, [%rd45];
	st.shared.u32 	[_ZZ16computeDirectionPKjS0_S0_S0_PjS1_jjE17shared_horizontal+56], %r126;
	add.s32 	%r127, %r125, 1;
	mul.wide.u32 	%rd46, %r127, 4;
	add.s64 	%rd47, %rd4, %rd46;
	ld.global.u32 	%r128, [%rd47];
	st.shared.u32 	[_ZZ16computeDirectionPKjS0_S0_S0_PjS1_jjE17shared_horizontal+60], %r128;
	add.s64 	%rd48, %rd3, %rd42;
	ld.global.u32 	%r129, [%rd48];
	st.shared.u32 	[_ZZ16computeDirectionPKjS0_S0_S0_PjS1_jjE15shared_vertical+24], %r129;
	ld.global.u32 	%r130, [%rd48+4];
	st.shared.u32 	[_ZZ16computeDirectionPKjS0_S0_S0_PjS1_jjE15shared_vertical+28], %r130;
	add.s64 	%rd49, %rd3, %rd44;
	ld.global.u32 	%r131, [%rd49];
	st.shared.u32 	[_ZZ16computeDirectionPKjS0_S0_S0_PjS1_jjE15shared_vertical+56], %r131;
	add.s64 	%rd50, %rd3, %rd46;
	ld.global.u32 	%r132, [%rd50];
	st.shared.u32 	[_ZZ16computeDirectionPKjS0_S0_S0_PjS1_jjE15shared_vertical+60], %r132;
	add.s64 	%rd51, %rd2, %rd42;
	ld.global.u32 	%r133, [%rd51];
	st.shared.u32 	[_ZZ16computeDirectionPKjS0_S0_S0_PjS1_jjE16shared_diagonal1+24], %r133;
	ld.global.u32 	%r134, [%rd51+4];
	st.shared.u32 	[_ZZ16computeDirectionPKjS0_S0_S0_PjS1_jjE16shared_diagonal1+28], %r134;
	add.s64 	%rd52, %rd2, %rd44;
	ld.global.u32 	%r135, [%rd52];
	st.shared.u32 	[_ZZ16computeDirectionPKjS0_S0_S0_PjS1_jjE16shared_diagonal1+56], %r135;
	add.s64 	%rd53, %rd2, %rd46;
	ld.global.u32 	%r136, [%rd53];
	st.shared.u32 	[_ZZ16computeDirectionPKjS0_S0_S0_PjS1_jjE16shared_diagonal1+60], %r136;
	add.s64 	%rd54, %rd1, %rd42;
	ld.global.u32 	%r137, [%rd54];
	st.shared.u32 	[_ZZ16computeDirectionPKjS0_S0_S0_PjS1_jjE16shared_diagonal2+24], %r137;
	ld.global.u32 	%r138, [%rd54+4];
	st.shared.u32 	[_ZZ16computeDirectionPKjS0_S0_S0_PjS1_jjE16shared_diagonal2+28], %r138;
	add.s64 	%rd55, %rd1, %rd44;
	ld.global.u32 	%r139, [%rd55];
	st.shared.u32 	[_ZZ16computeDirectionPKjS0_S0_S0_PjS1_jjE16shared_diagonal2+56], %r139;
	add.s64 	%rd56, %rd1, %rd46;
	ld.global.u32 	%r140, [%rd56];
	st.shared.u32 	[_ZZ16computeDirectionPKjS0_S0_S0_PjS1_jjE16shared_diagonal2+60], %r140;
$L__BB0_12:
	setp.lt.s32 	%p13, %r6, 1;
	@%p13 bra 	$L__BB0_14;
	ld.param.u32 	%r578, [_Z16computeDirectionPKjS0_S0_S0_PjS1_jj_param_7];
	add.s32 	%r141, %r7, 4;
	mad.lo.s32 	%r142, %r578, %r141, %r6;
	add.s32 	%r143, %r142, -2;
	mul.wide.u32 	%rd57, %r143, 4;
	add.s64 	%rd58, %rd4, %rd57;
	ld.global.u32 	%r144, [%rd58];
	st.shared.u32 	[_ZZ16computeDirectionPKjS0_S0_S0_PjS1_jjE17shared_horizontal+192], %r144;
	add.s32 	%r145, %r143, %r578;
	ld.global.u32 	%r146, [%rd58+4];
	st.shared.u32 	[_ZZ16computeDirectionPKjS0_S0_S0_PjS1_jjE17shared_horizontal+196], %r146;
	st.shared.u32 	[_ZZ16computeDirectionPKjS0_S0_S0_PjS1_jjE17shared_horizontal+224], %r144;
	st.shared.u32 	[_ZZ16computeDirectionPKjS0_S0_S0_PjS1_jjE17shared_horizontal+228], %r146;
	add.s64 	%rd59, %rd3, %rd57;
	ld.global.u32 	%r147, [%rd59];
	st.shared.u32 	[_ZZ16computeDirectionPKjS0_S0_S0_PjS1_jjE15shared_vertical+192], %r147;
	ld.global.u32 	%r148, [%rd59+4];
	st.shared.u32 	[_ZZ16computeDirectionPKjS0_S0_S0_PjS1_jjE15shared_vertical+196], %r148;
	st.shared.u32 	[_ZZ16computeDirectionPKjS0_S0_S0_PjS1_jjE15shared_vertical+224], %r147;
	st.shared.u32 	[_ZZ16computeDirectionPKjS0_S0_S0_PjS1_jjE15shared_vertical+228], %r148;
	add.s64 	%rd60, %rd2, %rd57;
	ld.global.u32 	%r149, [%rd60];
	st.shared.u32 	[_ZZ16computeDirectionPKjS0_S0_S0_PjS1_jjE16shared_diagonal1+192], %r149;
	ld.global.u32 	%r150, [%rd60+4];
	st.shared.u32 	[_ZZ16computeDirectionPKjS0_S0_S0_PjS1_jjE16shared_diagonal1+196], %r150;
	st.shared.u32 	[_ZZ16computeDirectionPKjS0_S0_S0_PjS1_jjE16shared_diagonal1+224], %r149;
	st.shared.u32 	[_ZZ16computeDirectionPKjS0_S0_S0_PjS1_jjE16shared_diagonal1+228], %r150;
	add.s64 	%rd61, %rd1, %rd57;
	ld.global.u32 	%r151, [%rd61];
	st.shared.u32 	[_ZZ16computeDirectionPKjS0_S0_S0_PjS1_jjE16shared_diagonal2+192], %r151;
	add.s32 	%r152, %r145, 1;
	mul.wide.u32 	%rd62, %r152, 4;
	add.s64 	%rd63, %rd1, %rd62;
	ld.global.u32 	%r153, [%rd63];
	st.shared.u32 	[_ZZ16computeDirectionPKjS0_S0_S0_PjS1_jjE16shared_diagonal2+196], %r153;
	st.shared.u32 	[_ZZ16computeDirectionPKjS0_S0_S0_PjS1_jjE16shared_diagonal2+224], %r151;
	st.shared.u32 	[_ZZ16computeDirectionPKjS0_S0_S0_PjS1_jjE16shared_diagonal2+228], %r153;
$L__BB0_14:
	ld.param.u32 	%r579, [_Z16computeDirectionPKjS0_S0_S0_PjS1_jj_param_7];
	add.s32 	%r10, %r6, 4;
	setp.ge.u32 	%p14, %r10, %r579;
	add.s32 	%r11, %r7, 4;
	setp.ge.u32 	%p15, %r11, %r38;
	or.pred  	%p16, %p14, %p15;
	@%p16 bra 	$L__BB0_16;
	ld.param.u32 	%r580, [_Z16computeDirectionPKjS0_S0_S0_PjS1_jj_param_7];
	mad.lo.s32 	%r155, %r580, %r11, %r10;
	mul.wide.u32 	%rd64, %r155, 4;
	add.s64 	%rd65, %rd4, %rd64;
	ld.global.u32 	%r156, [%rd65];
	st.shared.u32 	[_ZZ16computeDirectionPKjS0_S0_S0_PjS1_jjE17shared_horizontal+216], %r156;
	ld.global.u32 	%r157, [%rd65+4];
	st.shared.u32 	[_ZZ16computeDirectionPKjS0_S0_S0_PjS1_jjE17shared_horizontal+220], %r157;
	add.s32 	%r158, %r155, %r580;
	mul.wide.u32 	%rd66, %r158, 4;
	add.s64 	%rd67, %rd4, %rd66;
	ld.global.u32 	%r159, [%rd67];
	st.shared.u32 	[_ZZ16computeDirectionPKjS0_S0_S0_PjS1_jjE17shared_horizontal+248], %r159;
	add.s32 	%r160, %r158, 1;
	mul.wide.u32 	%rd68, %r160, 4;
	add.s64 	%rd69, %rd4, %rd68;
	ld.global.u32 	%r161, [%rd69];
	st.shared.u32 	[_ZZ16computeDirectionPKjS0_S0_S0_PjS1_jjE17shared_horizontal+252], %r161;
	add.s64 	%rd70, %rd3, %rd64;
	ld.global.u32 	%r162, [%rd70];
	st.shared.u32 	[_ZZ16computeDirectionPKjS0_S0_S0_PjS1_jjE15shared_vertical+216], %r162;
	ld.global.u32 	%r163, [%rd70+4];
	st.shared.u32 	[_ZZ16computeDirectionPKjS0_S0_S0_PjS1_jjE15shared_vertical+220], %r163;
	add.s64 	%rd71, %rd3, %rd66;
	ld.global.u32 	%r164, [%rd71];
	st.shared.u32 	[_ZZ16computeDirectionPKjS0_S0_S0_PjS1_jjE15shared_vertical+248], %r164;
	add.s64 	%rd72, %rd3, %rd68;
	ld.global.u32 	%r165, [%rd72];
	st.shared.u32 	[_ZZ16computeDirectionPKjS0_S0_S0_PjS1_jjE15shared_vertical+252], %r165;
	add.s64 	%rd73, %rd2, %rd64;
	ld.global.u32 	%r166, [%rd73];
	st.shared.u32 	[_ZZ16computeDirectionPKjS0_S0_S0_PjS1_jjE16shared_diagonal1+216], %r166;
	ld.global.u32 	%r167, [%rd73+4];
	st.shared.u32 	[_ZZ16computeDirectionPKjS0_S0_S0_PjS1_jjE16shared_diagonal1+220], %r167;
	add.s64 	%rd74, %rd2, %rd66;
	ld.global.u32 	%r168, [%rd74];
	st.shared.u32 	[_ZZ16computeDirectionPKjS0_S0_S0_PjS1_jjE16shared_diagonal1+248], %r168;
	add.s64 	%rd75, %rd2, %rd68;
	ld.global.u32 	%r169, [%rd75];
	st.shared.u32 	[_ZZ16computeDirectionPKjS0_S0_S0_PjS1_jjE16shared_diagonal1+252], %r169;
	add.s64 	%rd76, %rd1, %rd64;
	ld.global.u32 	%r170, [%rd76];
	st.shared.u32 	[_ZZ16computeDirectionPKjS0_S0_S0_PjS1_jjE16shared_diagonal2+216], %r170;
	ld.global.u32 	%r171, [%rd76+4];
	st.shared.u32 	[_ZZ16computeDirectionPKjS0_S0_S0_PjS1_jjE16shared_diagonal2+220], %r171;
	add.s64 	%rd77, %rd1, %rd66;
	ld.global.u32 	%r172, [%rd77];
	st.shared.u32 	[_ZZ16computeDirectionPKjS0_S0_S0_PjS1_jjE16shared_diagonal2+248], %r172;
	add.s64 	%rd78, %rd1, %rd68;
	ld.global.u32 	%r173, [%rd78];
	st.shared.u32 	[_ZZ16computeDirectionPKjS0_S0_S0_PjS1_jjE16shared_diagonal2+252], %r173;
$L__BB0_16:
	setp.gt.u32 	%p17, %r4, 1;
	setp.eq.s32 	%p18, %r3, 0;
	or.pred  	%p19, %p17, %p18;
	@%p19 bra 	$L__BB0_18;
	ld.param.u32 	%r581, [_Z16computeDirectionPKjS0_S0_S0_PjS1_jj_param_7];
	add.s32 	%r174, %r4, %r7;
	add.s32 	%r175, %r174, -2;
	mad.lo.s32 	%r176, %r581, %r175, %r2;
	mul.wide.u32 	%rd79, %r176, 4;
	add.s64 	%rd80, %rd4, %rd79;
	ld.global.u32 	%r177, [%rd80];
	shl.b32 	%r178, %r4, 3;
	add.s32 	%r179, %r178, %r1;
	shl.b32 	%r180, %r179, 2;
	mov.u32 	%r181, _ZZ16computeDirectionPKjS0_S0_S0_PjS1_jjE17shared_horizontal;
	add.s32 	%r182, %r181, %r180;
	st.shared.u32 	[%r182+8], %r177;
	add.s64 	%rd81, %rd3, %rd79;
	ld.global.u32 	%r183, [%rd81];
	mov.u32 	%r184, _ZZ16computeDirectionPKjS0_S0_S0_PjS1_jjE15shared_vertical;
	add.s32 	%r185, %r184, %r180;
	st.shared.u32 	[%r185+8], %r183;
	add.s64 	%rd82, %rd2, %rd79;
	ld.global.u32 	%r186, [%rd82];
	mov.u32 	%r187, _ZZ16computeDirectionPKjS0_S0_S0_PjS1_jjE16shared_diagonal1;
	add.s32 	%r188, %r187, %r180;
	st.shared.u32 	[%r188+8], %r186;
	add.s64 	%rd83, %rd1, %rd79;
	ld.global.u32 	%r189, [%rd83];
	mov.u32 	%r190, _ZZ16computeDirectionPKjS0_S0_S0_PjS1_jjE16shared_diagonal2;
	add.s32 	%r191, %r190, %r180;
	st.shared.u32 	[%r191+8], %r189;
$L__BB0_18:
	setp.lt.u32 	%p20, %r4, 2;
	add.s32 	%r192, %r38, -4;
	setp.ge.u32 	%p21, %r7, %r192;
	or.pred  	%p22, %p20, %p21;
	@%p22 bra 	$L__BB0_20;
	ld.param.u32 	%r582, [_Z16computeDirectionPKjS0_S0_S0_PjS1_jj_param_7];
	add.s32 	%r194, %r4, 4;
	add.s32 	%r195, %r194, %r7;
	mad.lo.s32 	%r196, %r582, %r195, %r2;
	mul.wide.u32 	%rd84, %r196, 4;
	add.s64 	%rd85, %rd4, %rd84;
	ld.global.u32 	%r197, [%rd85];
	shl.b32 	%r198, %r194, 3;
	add.s32 	%r199, %r198, %r1;
	shl.b32 	%r200, %r199, 2;
	mov.u32 	%r201, _ZZ16computeDirectionPKjS0_S0_S0_PjS1_jjE17shared_horizontal;
	add.s32 	%r202, %r201, %r200;
	st.shared.u32 	[%r202+8], %r197;
	add.s64 	%rd86, %rd3, %rd84;
	ld.global.u32 	%r203, [%rd86];
	mov.u32 	%r204, _ZZ16computeDirectionPKjS0_S0_S0_PjS1_jjE15shared_vertical;
	add.s32 	%r205, %r204, %r200;
	st.shared.u32 	[%r205+8], %r203;
	add.s64 	%rd87, %rd2, %rd84;
	ld.global.u32 	%r206, [%rd87];
	mov.u32 	%r207, _ZZ16computeDirectionPKjS0_S0_S0_PjS1_jjE16shared_diagonal1;
	add.s32 	%r208, %r207, %r200;
	st.shared.u32 	[%r208+8], %r206;
	add.s64 	%rd88, %rd1, %rd84;
	ld.global.u32 	%r209, [%rd88];
	mov.u32 	%r210, _ZZ16computeDirectionPKjS0_S0_S0_PjS1_jjE16shared_diagonal2;
	add.s32 	%r211, %r210, %r200;
	st.shared.u32 	[%r211+8], %r209;
$L__BB0_20:
	setp.ne.s32 	%p23, %r9, 0;
	bar.sync 	0;
	setp.ne.s32 	%p24, %r6, 4;
	setp.ne.s32 	%p25, %r3, 1;
	or.pred  	%p26, %p25, %p24;
	or.pred  	%p27, %p23, %p26;
	@%p27 bra 	$L__BB0_24;
	add.u64 	%rd89, %SP, 0;
	add.u64 	%rd5, %SPL, 0;
	mov.b32 	%r586, 0;
	mov.u32 	%r214, _ZZ16computeDirectionPKjS0_S0_S0_PjS1_jjE17shared_horizontal;
	mov.u64 	%rd90, $str;
	mov.u64 	%rd93, $str$1;
$L__BB0_22:
	shl.b32 	%r213, %r586, 5;
	add.s32 	%r215, %r214, %r213;
	ld.shared.u32 	%r216, [%r215];
	st.local.u32 	[%rd5], %r216;
	cvta.global.u64 	%rd91, %rd90;
	{ // callseq 0, 0
	.param .b64 param0;
	st.param.b64 	[param0], %rd91;
	.param .b64 param1;
	st.param.b64 	[param1], %rd89;
	.param .b32 retval0;
	call.uni (retval0), 
	vprintf, 
	(
	param0, 
	param1
	);
	ld.param.b32 	%r217, [retval0];
	} // callseq 0
	ld.shared.u32 	%r219, [%r215+4];
	st.local.u32 	[%rd5], %r219;
	{ // callseq 1, 0
	.param .b64 param0;
	st.param.b64 	[param0], %rd91;
	.param .b64 param1;
	st.param.b64 	[param1], %rd89;
	.param .b32 retval0;
	call.uni (retval0), 
	vprintf, 
	(
	param0, 
	param1
	);
	ld.param.b32 	%r220, [retval0];
	} // callseq 1
	ld.shared.u32 	%r222, [%r215+8];
	st.local.u32 	[%rd5], %r222;
	{ // callseq 2, 0
	.param .b64 param0;
	st.param.b64 	[param0], %rd91;
	.param .b64 param1;
	st.param.b64 	[param1], %rd89;
	.param .b32 retval0;
	call.uni (retval0), 
	vprintf, 
	(
	param0, 
	param1
	);
	ld.param.b32 	%r223, [retval0];
	} // callseq 2
	ld.shared.u32 	%r225, [%r215+12];
	st.local.u32 	[%rd5], %r225;
	{ // callseq 3, 0
	.param .b64 param0;
	st.param.b64 	[param0], %rd91;
	.param .b64 param1;
	st.param.b64 	[param1], %rd89;
	.param .b32 retval0;
	call.uni (retval0), 
	vprintf, 
	(
	param0, 
	param1
	);
	ld.param.b32 	%r226, [retval0];
	} // callseq 3
	ld.shared.u32 	%r228, [%r215+16];
	st.local.u32 	[%rd5], %r228;
	{ // callseq 4, 0
	.param .b64 param0;
	st.param.b64 	[param0], %rd91;
	.param .b64 param1;
	st.param.b64 	[param1], %rd89;
	.param .b32 retval0;
	call.uni (retval0), 
	vprintf, 
	(
	param0, 
	param1
	);
	ld.param.b32 	%r229, [retval0];
	} // callseq 4
	ld.shared.u32 	%r231, [%r215+20];
	st.local.u32 	[%rd5], %r231;
	{ // callseq 5, 0
	.param .b64 param0;
	st.param.b64 	[param0], %rd91;
	.param .b64 param1;
	st.param.b64 	[param1], %rd89;
	.param .b32 retval0;
	call.uni (retval0), 
	vprintf, 
	(
	param0, 
	param1
	);
	ld.param.b32 	%r232, [retval0];
	} // callseq 5
	ld.shared.u32 	%r234, [%r215+24];
	st.local.u32 	[%rd5], %r234;
	{ // callseq 6, 0
	.param .b64 param0;
	st.param.b64 	[param0], %rd91;
	.param .b64 param1;
	st.param.b64 	[param1], %rd89;
	.param .b32 retval0;
	call.uni (retval0), 
	vprintf, 
	(
	param0, 
	param1
	);
	ld.param.b32 	%r235, [retval0];
	} // callseq 6
	ld.shared.u32 	%r237, [%r215+28];
	st.local.u32 	[%rd5], %r237;
	{ // callseq 7, 0
	.param .b64 param0;
	st.param.b64 	[param0], %rd91;
	.param .b64 param1;
	st.param.b64 	[param1], %rd89;
	.param .b32 retval0;
	call.uni (retval0), 
	vprintf, 
	(
	param0, 
	param1
	);
	ld.param.b32 	%r238, [retval0];
	} // callseq 7
	cvta.global.u64 	%rd94, %rd93;
	{ // callseq 8, 0
	.param .b64 param0;
	st.param.b64 	[param0], %rd94;
	.param .b64 param1;
	st.param.b64 	[param1], 0;
	.param .b32 retval0;
	call.uni (retval0), 
	vprintf, 
	(
	param0, 
	param1
	);
	ld.param.b32 	%r240, [retval0];
	} // callseq 8
	ld.shared.u32 	%r242, [%r215+32];
	st.local.u32 	[%rd5], %r242;
	{ // callseq 9, 0
	.param .b64 param0;
	st.param.b64 	[param0], %rd91;
	.param .b64 param1;
	st.param.b64 	[param1], %rd89;
	.param .b32 retval0;
	call.uni (retval0), 
	vprintf, 
	(
	param0, 
	param1
	);
	ld.param.b32 	%r243, [retval0];
	} // callseq 9
	ld.shared.u32 	%r245, [%r215+36];
	st.local.u32 	[%rd5], %r245;
	{ // callseq 10, 0
	.param .b64 param0;
	st.param.b64 	[param0], %rd91;
	.param .b64 param1;
	st.param.b64 	[param1], %rd89;
	.param .b32 retval0;
	call.uni (retval0), 
	vprintf, 
	(
	param0, 
	param1
	);
	ld.param.b32 	%r246, [retval0];
	} // callseq 10
	ld.shared.u32 	%r248, [%r215+40];
	st.local.u32 	[%rd5], %r248;
	{ // callseq 11, 0
	.param .b64 param0;
	st.param.b64 	[param0], %rd91;
	.param .b64 param1;
	st.param.b64 	[param1], %rd89;
	.param .b32 retval0;
	call.uni (retval0), 
	vprintf, 
	(
	param0, 
	param1
	);
	ld.param.b32 	%r249, [retval0];
	} // callseq 11
	ld.shared.u32 	%r251, [%r215+44];
	st.local.u32 	[%rd5], %r251;
	{ // callseq 12, 0
	.param .b64 param0;
	st.param.b64 	[param0], %rd91;
	.param .b64 param1;
	st.param.b64 	[param1], %rd89;
	.param .b32 retval0;
	call.uni (retval0), 
	vprintf, 
	(
	param0, 
	param1
	);
	ld.param.b32 	%r252, [retval0];
	} // callseq 12
	ld.shared.u32 	%r254, [%r215+48];
	st.local.u32 	[%rd5], %r254;
	{ // callseq 13, 0
	.param .b64 param0;
	st.param.b64 	[param0], %rd91;
	.param .b64 param1;
	st.param.b64 	[param1], %rd89;
	.param .b32 retval0;
	call.uni (retval0), 
	vprintf, 
	(
	param0, 
	param1
	);
	ld.param.b32 	%r255, [retval0];
	} // callseq 13
	ld.shared.u32 	%r257, [%r215+52];
	st.local.u32 	[%rd5], %r257;
	{ // callseq 14, 0
	.param .b64 param0;
	st.param.b64 	[param0], %rd91;
	.param .b64 param1;
	st.param.b64 	[param1], %rd89;
	.param .b32 retval0;
	call.uni (retval0), 
	vprintf, 
	(
	param0, 
	param1
	);
	ld.param.b32 	%r258, [retval0];
	} // callseq 14
	ld.shared.u32 	%r260, [%r215+56];
	st.local.u32 	[%rd5], %r260;
	{ // callseq 15, 0
	.param .b64 param0;
	st.param.b64 	[param0], %rd91;
	.param .b64 param1;
	st.param.b64 	[param1], %rd89;
	.param .b32 retval0;
	call.uni (retval0), 
	vprintf, 
	(
	param0, 
	param1
	);
	ld.param.b32 	%r261, [retval0];
	} // callseq 15
	ld.shared.u32 	%r263, [%r215+60];
	st.local.u32 	[%rd5], %r263;
	{ // callseq 16, 0
	.param .b64 param0;
	st.param.b64 	[param0], %rd91;
	.param .b64 param1;
	st.param.b64 	[param1], %rd89;
	.param .b32 retval0;
	call.uni (retval0), 
	vprintf, 
	(
	param0, 
	param1
	);
	ld.param.b32 	%r264, [retval0];
	} // callseq 16
	{ // callseq 17, 0
	.param .b64 param0;
	st.param.b64 	[param0], %rd94;
	.param .b64 param1;
	st.param.b64 	[param1], 0;
	.param .b32 retval0;
	call.uni (retval0), 
	vprintf, 
	(
	param0, 
	param1
	);
	ld.param.b32 	%r266, [retval0];
	} // callseq 17
	add.s32 	%r586, %r586, 2;
	setp.ne.s32 	%p28, %r586, 8;
	@%p28 bra 	$L__BB0_22;
	cvta.global.u64 	%rd96, %rd93;
	{ // callseq 18, 0
	.param .b64 param0;
	st.param.b64 	[param0], %rd96;
	.param .b64 param1;
	st.param.b64 	[param1], 0;
	.param .b32 retval0;
	call.uni (retval0), 
	vprintf, 
	(
	param0, 
	param1
	);
	ld.param.b32 	%r268, [retval0];
	} // callseq 18
$L__BB0_24:
	shl.b32 	%r270, %r4, 3;
	add.s32 	%r271, %r270, %r1;
	add.s32 	%r14, %r271, 8;
	shl.b32 	%r272, %r14, 2;
	mov.u32 	%r273, _ZZ16computeDirectionPKjS0_S0_S0_PjS1_jjE17shared_horizontal;
	add.s32 	%r274, %r273, %r272;
	ld.shared.u32 	%r15, [%r274+4];
	setp.eq.s32 	%p29, %r38, 0;
	@%p29 bra 	$L__BB0_46;
	ld.param.u32 	%r583, [_Z16computeDirectionPKjS0_S0_S0_PjS1_jj_param_7];
	mov.u32 	%r276, _ZZ16computeDirectionPKjS0_S0_S0_PjS1_jjE15shared_vertical;
	add.s32 	%r277, %r276, %r272;
	ld.shared.u32 	%r278, [%r277+4];
	mov.u32 	%r279, _ZZ16computeDirectionPKjS0_S0_S0_PjS1_jjE16shared_diagonal1;
	add.s32 	%r280, %r279, %r272;
	ld.shared.u32 	%r281, [%r280+4];
	mov.u32 	%r282, _ZZ16computeDirectionPKjS0_S0_S0_PjS1_jjE16shared_diagonal2;
	add.s32 	%r283, %r282, %r272;
	ld.shared.u32 	%r284, [%r283+4];
	mov.u32 	%r285, _ZZ16computeDirectionPKjS0_S0_S0_PjS1_jjE17shared_horizontal;
	add.s32 	%r286, %r285, %r272;
	ld.shared.u32 	%r287, [%r286+12];
	ld.shared.u32 	%r288, [%r277+12];
	ld.shared.u32 	%r289, [%r280+12];
	ld.shared.u32 	%r290, [%r283+12];
	ld.shared.u32 	%r291, [%r286+20];
	ld.shared.u32 	%r292, [%r277+20];
	ld.shared.u32 	%r293, [%r280+20];
	ld.shared.u32 	%r294, [%r283+20];
	ld.shared.u32 	%r295, [%r286+28];
	ld.shared.u32 	%r296, [%r277+28];
	ld.shared.u32 	%r297, [%r280+28];
	ld.shared.u32 	%r298, [%r283+28];
	ld.shared.u32 	%r299, [%r286+40];
	ld.shared.u32 	%r300, [%r277+40];
	ld.shared.u32 	%r301, [%r280+40];
	ld.shared.u32 	%r302, [%r283+40];
	ld.shared.u32 	%r303, [%r286+48];
	ld.shared.u32 	%r304, [%r277+48];
	ld.shared.u32 	%r305, [%r280+48];
	ld.shared.u32 	%r306, [%r283+48];
	ld.shared.u32 	%r307, [%r286+56];
	ld.shared.u32 	%r308, [%r277+56];
	ld.shared.u32 	%r309, [%r280+56];
	ld.shared.u32 	%r310, [%r283+56];
	ld.shared.u32 	%r311, [%r286+64];
	ld.shared.u32 	%r312, [%r277+64];
	ld.shared.u32 	%r313, [%r280+64];
	ld.shared.u32 	%r314, [%r283+64];
	ld.shared.u32 	%r315, [%r286+68];
	ld.shared.u32 	%r316, [%r277+68];
	ld.shared.u32 	%r317, [%r280+68];
	ld.shared.u32 	%r318, [%r283+68];
	ld.shared.u32 	%r319, [%r286+76];
	ld.shared.u32 	%r320, [%r277+76];
	ld.shared.u32 	%r321, [%r280+76];
	ld.shared.u32 	%r322, [%r283+76];
	ld.shared.u32 	%r323, [%r286+84];
	ld.shared.u32 	%r324, [%r277+84];
	ld.shared.u32 	%r325, [%r280+84];
	ld.shared.u32 	%r326, [%r283+84];
	ld.shared.u32 	%r327, [%r286+92];
	ld.shared.u32 	%r328, [%r277+92];
	ld.shared.u32 	%r329, [%r280+92];
	ld.shared.u32 	%r330, [%r283+92];
	ld.shared.u32 	%r331, [%r286+104];
	ld.shared.u32 	%r332, [%r277+104];
	ld.shared.u32 	%r333, [%r280+104];
	ld.shared.u32 	%r334, [%r283+104];
	ld.shared.u32 	%r335, [%r286+112];
	ld.shared.u32 	%r336, [%r277+112];
	ld.shared.u32 	%r337, [%r280+112];
	ld.shared.u32 	%r338, [%r283+112];
	ld.shared.u32 	%r339, [%r286+120];
	ld.shared.u32 	%r340, [%r277+120];
	ld.shared.u32 	%r341, [%r280+120];
	ld.shared.u32 	%r342, [%r283+120];
	ld.shared.u32 	%r343, [%r286+128];
	ld.shared.u32 	%r344, [%r277+128];
	ld.shared.u32 	%r345, [%r280+128];
	ld.shared.u32 	%r346, [%r283+128];
	ld.shared.u32 	%r347, [%r286+132];
	ld.shared.u32 	%r348, [%r277+132];
	ld.shared.u32 	%r349, [%r280+132];
	ld.shared.u32 	%r350, [%r283+132];
	ld.shared.u32 	%r351, [%r286+140];
	ld.shared.u32 	%r352, [%r277+140];
	ld.shared.u32 	%r353, [%r280+140];
	ld.shared.u32 	%r354, [%r283+140];
	ld.shared.u32 	%r355, [%r286+148];
	ld.shared.u32 	%r356, [%r277+148];
	ld.shared.u32 	%r357, [%r280+148];
	ld.shared.u32 	%r358, [%r283+148];
	ld.shared.u32 	%r359, [%r286+156];
	ld.shared.u32 	%r360, [%r277+156];
	ld.shared.u32 	%r361, [%r280+156];
	ld.shared.u32 	%r362, [%r283+156];
	ld.shared.u32 	%r363, [%r286+168];
	ld.shared.u32 	%r364, [%r277+168];
	ld.shared.u32 	%r365, [%r280+168];
	ld.shared.u32 	%r366, [%r283+168];
	ld.shared.u32 	%r367, [%r286+176];
	ld.shared.u32 	%r368, [%r277+176];
	ld.shared.u32 	%r369, [%r280+176];
	ld.shared.u32 	%r370, [%r283+176];
	ld.shared.u32 	%r371, [%r286+184];
	ld.shared.u32 	%r372, [%r277+184];
	ld.shared.u32 	%r373, [%r280+184];
	ld.shared.u32 	%r374, [%r283+184];
	ld.shared.u32 	%r375, [%r286+192];
	ld.shared.u32 	%r376, [%r277+192];
	ld.shared.u32 	%r377, [%r280+192];
	ld.shared.u32 	%r378, [%r283+192];
	ld.shared.u32 	%r379, [%r286+196];
	ld.shared.u32 	%r380, [%r277+196];
	ld.shared.u32 	%r381, [%r280+196];
	ld.shared.u32 	%r382, [%r283+196];
	ld.shared.u32 	%r383, [%r286+204];
	ld.shared.u32 	%r384, [%r277+204];
	ld.shared.u32 	%r385, [%r280+204];
	ld.shared.u32 	%r386, [%r283+204];
	ld.shared.u32 	%r387, [%r286+212];
	ld.shared.u32 	%r388, [%r277+212];
	ld.shared.u32 	%r389, [%r280+212];
	ld.shared.u32 	%r390, [%r283+212];
	ld.shared.u32 	%r391, [%r286+220];
	ld.shared.u32 	%r392, [%r277+220];
	ld.shared.u32 	%r393, [%r280+220];
	ld.shared.u32 	%r394, [%r283+220];
	ld.shared.u32 	%r395, [%r286+232];
	ld.shared.u32 	%r396, [%r277+232];
	ld.shared.u32 	%r397, [%r280+232];
	ld.shared.u32 	%r398, [%r283+232];
	ld.shared.u32 	%r399, [%r286+240];
	ld.shared.u32 	%r400, [%r277+240];
	ld.shared.u32 	%r401, [%r280+240];
	ld.shared.u32 	%r402, [%r283+240];
	ld.shared.u32 	%r403, [%r286+248];
	ld.shared.u32 	%r404, [%r277+248];
	ld.shared.u32 	%r405, [%r280+248];
	ld.shared.u32 	%r406, [%r283+248];
	ld.shared.u32 	%r407, [%r286+256];
	add.s32 	%r408, %r287, %r15;
	add.s32 	%r409, %r291, %r408;
	add.s32 	%r410, %r295, %r409;
	add.s32 	%r411, %r299, %r410;
	add.s32 	%r412, %r303, %r411;
	add.s32 	%r413, %r307, %r412;
	add.s32 	%r414, %r311, %r413;
	add.s32 	%r415, %r315, %r414;
	add.s32 	%r416, %r319, %r415;
	add.s32 	%r417, %r323, %r416;
	add.s32 	%r418, %r327, %r417;
	add.s32 	%r419, %r331, %r418;
	add.s32 	%r420, %r335, %r419;
	add.s32 	%r421, %r339, %r420;
	add.s32 	%r422, %r343, %r421;
	add.s32 	%r423, %r347, %r422;
	add.s32 	%r424, %r351, %r423;
	add.s32 	%r425, %r355, %r424;
	add.s32 	%r426, %r359, %r425;
	add.s32 	%r427, %r363, %r426;
	add.s32 	%r428, %r367, %r427;
	add.s32 	%r429, %r371, %r428;
	add.s32 	%r430, %r375, %r429;
	add.s32 	%r431, %r379, %r430;
	add.s32 	%r432, %r383, %r431;
	add.s32 	%r433, %r387, %r432;
	add.s32 	%r434, %r391, %r433;
	add.s32 	%r435, %r395, %r434;
	add.s32 	%r436, %r399, %r435;
	add.s32 	%r437, %r403, %r436;
	add.s32 	%r438, %r407, %r437;
	ld.shared.u32 	%r439, [%r277+256];
	add.s32 	%r440, %r288, %r278;
	add.s32 	%r441, %r292, %r440;
	add.s32 	%r442, %r296, %r441;
	add.s32 	%r443, %r300, %r442;
	add.s32 	%r444, %r304, %r443;
	add.s32 	%r445, %r308, %r444;
	add.s32 	%r446, %r312, %r445;
	add.s32 	%r447, %r316, %r446;
	add.s32 	%r448, %r320, %r447;
	add.s32 	%r449, %r324, %r448;
	add.s32 	%r450, %r328, %r449;
	add.s32 	%r451, %r332, %r450;
	add.s32 	%r452, %r336, %r451;
	add.s32 	%r453, %r340, %r452;
	add.s32 	%r454, %r344, %r453;
	add.s32 	%r455, %r348, %r454;
	add.s32 	%r456, %r352, %r455;
	add.s32 	%r457, %r356, %r456;
	add.s32 	%r458, %r360, %r457;
	add.s32 	%r459, %r364, %r458;
	add.s32 	%r460, %r368, %r459;
	add.s32 	%r461, %r372, %r460;
	add.s32 	%r462, %r376, %r461;
	add.s32 	%r463, %r380, %r462;
	add.s32 	%r464, %r384, %r463;
	add.s32 	%r465, %r388, %r464;
	add.s32 	%r466, %r392, %r465;
	add.s32 	%r467, %r396, %r466;
	add.s32 	%r468, %r400, %r467;
	add.s32 	%r469, %r404, %r468;
	add.s32 	%r470, %r439, %r469;
	ld.shared.u32 	%r471, [%r280+256];
	add.s32 	%r472, %r289, %r281;
	add.s32 	%r473, %r293, %r472;
	add.s32 	%r474, %r297, %r473;
	add.s32 	%r475, %r301, %r474;
	add.s32 	%r476, %r305, %r475;
	add.s32 	%r477, %r309, %r476;
	add.s32 	%r478, %r313, %r477;
	add.s32 	%r479, %r317, %r478;
	add.s32 	%r480, %r321, %r479;
	add.s32 	%r481, %r325, %r480;
	add.s32 	%r482, %r329, %r481;
	add.s32 	%r483, %r333, %r482;
	add.s32 	%r484, %r337, %r483;
	add.s32 	%r485, %r341, %r484;
	add.s32 	%r486, %r345, %r485;
	add.s32 	%r487, %r349, %r486;
	add.s32 	%r488, %r353, %r487;
	add.s32 	%r489, %r357, %r488;
	add.s32 	%r490, %r361, %r489;
	add.s32 	%r491, %r365, %r490;
	add.s32 	%r492, %r369, %r491;
	add.s32 	%r493, %r373, %r492;
	add.s32 	%r494, %r377, %r493;
	add.s32 	%r495, %r381, %r494;
	add.s32 	%r496, %r385, %r495;
	add.s32 	%r497, %r389, %r496;
	add.s32 	%r498, %r393, %r497;
	add.s32 	%r499, %r397, %r498;
	add.s32 	%r500, %r401, %r499;
	add.s32 	%r501, %r405, %r500;
	add.s32 	%r502, %r471, %r501;
	ld.shared.u32 	%r503, [%r283+256];
	add.s32 	%r504, %r290, %r284;
	add.s32 	%r505, %r294, %r504;
	add.s32 	%r506, %r298, %r505;
	add.s32 	%r507, %r302, %r506;
	add.s32 	%r508, %r306, %r507;
	add.s32 	%r509, %r310, %r508;
	add.s32 	%r510, %r314, %r509;
	add.s32 	%r511, %r318, %r510;
	add.s32 	%r512, %r322, %r511;
	add.s32 	%r513, %r326, %r512;
	add.s32 	%r514, %r330, %r513;
	add.s32 	%r515, %r334, %r514;
	add.s32 	%r516, %r338, %r515;
	add.s32 	%r517, %r342, %r516;
	add.s32 	%r518, %r346, %r517;
	add.s32 	%r519, %r350, %r518;
	add.s32 	%r520, %r354, %r519;
	add.s32 	%r521, %r358, %r520;
	add.s32 	%r522, %r362, %r521;
	add.s32 	%r523, %r366, %r522;
	add.s32 	%r524, %r370, %r523;
	add.s32 	%r525, %r374, %r524;
	add.s32 	%r526, %r378, %r525;
	add.s32 	%r527, %r382, %r526;
	add.s32 	%r528, %r386, %r527;
	add.s32 	%r529, %r390, %r528;
	add.s32 	%r530, %r394, %r529;
	add.s32 	%r531, %r398, %r530;
	add.s32 	%r532, %r402, %r531;
	add.s32 	%r533, %r406, %r532;
	add.s32 	%r534, %r503, %r533;
	setp.eq.s32 	%p30, %r583, 0;
	max.s32 	%r535, %r470, %r438;
	min.s32 	%r536, %r470, %r438;
	max.s32 	%r537, %r502, %r534;
	min.s32 	%r538, %r502, %r534;
	mul.lo.s32 	%r539, %r536, %r537;
	mul.lo.s32 	%r540, %r535, %r538;
	setp.gt.s32 	%p31, %r539, %r540;
	selp.b32 	%r541, %r537, %r535, %p31;
	selp.b32 	%r542, %r538, %r536, %p31;
	shl.b32 	%r543, %r542, 1;
	setp.gt.s32 	%p32, %r541, %r543;
	selp.u32 	%r544, 1, 0, %p32;
	shl.b32 	%r545, %r541, 1;
	mul.lo.s32 	%r546, %r542, 9;
	setp.gt.s32 	%p33, %r545, %r546;
	selp.b32 	%r16, 2, %r544, %p33;
	selp.b32 	%r547, 0, 2, %p31;
	add.s32 	%r17, %r16, %r547;
	@%p30 bra 	$L__BB0_46;
	ld.param.u32 	%r584, [_Z16computeDirectionPKjS0_S0_S0_PjS1_jj_param_7];
	setp.eq.s32 	%p34, %r16, 0;
	add.s32 	%r550, %r584, -1;
	shr.u32 	%r551, %r550, 2;
	add.s32 	%r552, %r551, 1;
	and.b32  	%r18, %r552, 7;
	add.s32 	%r19, %r18, -1;
	and.b32  	%r20, %r552, 3;
	and.b32  	%r21, %r550, 12;
	and.b32  	%r553, %r551, 1;
	setp.eq.b32 	%p35, %r553, 1;
	or.pred  	%p1, %p35, %p34;
	and.b32  	%r554, %r552, 2147483640;
	neg.s32 	%r22, %r554;
	mov.b32 	%r587, 0;
$L__BB0_27:
	ld.param.u32 	%r585, [_Z16computeDirectionPKjS0_S0_S0_PjS1_jj_param_7];
	ld.param.u64 	%rd127, [_Z16computeDirectionPKjS0_S0_S0_PjS1_jj_param_4];
	cvta.to.global.u64 	%rd6, %rd127;
	setp.lt.u32 	%p36, %r585, 29;
	mul.lo.s32 	%r24, %r587, %r585;
	mov.b32 	%r592, 0;
	@%p36 bra 	$L__BB0_33;
	mov.b32 	%r590, 16;
	mov.u32 	%r588, %r22;
	mov.u32 	%r589, %r24;
$L__BB0_29:
	.pragma "nounroll";
	setp.eq.s32 	%p37, %r16, 0;
	@%p37 bra 	$L__BB0_31;
	mul.wide.u32 	%rd97, %r589, 4;
	add.s64 	%rd98, %rd6, %rd97;
	st.global.u32 	[%rd98], %r17;
	add.s32 	%r557, %r589, 4;
	mul.wide.u32 	%rd99, %r557, 4;
	add.s64 	%rd100, %rd6, %rd99;
	st.global.u32 	[%rd100], %r17;
	add.s32 	%r558, %r589, 8;
	mul.wide.u32 	%rd101, %r558, 4;
	add.s64 	%rd102, %rd6, %rd101;
	st.global.u32 	[%rd102], %r17;
	add.s32 	%r559, %r589, 12;
	mul.wide.u32 	%rd103, %r559, 4;
	add.s64 	%rd104, %rd6, %rd103;
	st.global.u32 	[%rd104], %r17;
	add.s32 	%r560, %r589, 16;
	mul.wide.u32 	%rd105, %r560, 4;
	add.s64 	%rd106, %rd6, %rd105;
	st.global.u32 	[%rd106], %r17;
	add.s32 	%r561, %r589, 20;
	mul.wide.u32 	%rd107, %r561, 4;
	add.s64 	%rd108, %rd6, %rd107;
	st.global.u32 	[%rd108], %r17;
	add.s32 	%r562, %r589, 24;
	mul.wide.u32 	%rd109, %r562, 4;
	add.s64 	%rd110, %rd6, %rd109;
	st.global.u32 	[%rd110], %r17;
	add.s32 	%r563, %r589, 28;
	mul.wide.u32 	%rd111, %r563, 4;
	add.s64 	%rd112, %rd6, %rd111;
	st.global.u32 	[%rd112], %r17;
$L__BB0_31:
	add.s32 	%r590, %r590, 32;
	add.s32 	%r589, %r589, 32;
	add.s32 	%r588, %r588, 8;
	setp.ne.s32 	%p38, %r588, 0;
	@%p38 bra 	$L__BB0_29;
	add.s32 	%r592, %r590, -16;
$L__BB0_33:
	setp.eq.s32 	%p39, %r18, 0;
	@%p39 bra 	$L__BB0_45;
	setp.lt.u32 	%p40, %r19, 3;
	@%p40 bra 	$L__BB0_38;
	setp.eq.s32 	%p41, %r16, 0;
	@%p41 bra 	$L__BB0_37;
	add.s32 	%r564, %r592, %r24;
	mul.wide.u32 	%rd113, %r564, 4;
	add.s64 	%rd114, %rd6, %rd113;
	st.global.u32 	[%rd114], %r17;
	add.s32 	%r565, %r564, 4;
	mul.wide.u32 	%rd115, %r565, 4;
	add.s64 	%rd116, %rd6, %rd115;
	st.global.u32 	[%rd116], %r17;
	add.s32 	%r566, %r564, 8;
	mul.wide.u32 	%rd117, %r566, 4;
	add.s64 	%rd118, %rd6, %rd117;
	st.global.u32 	[%rd118], %r17;
	add.s32 	%r567, %r564, 12;
	mul.wide.u32 	%rd119, %r567, 4;
	add.s64 	%rd120, %rd6, %rd119;
	st.global.u32 	[%rd120], %r17;
$L__BB0_37:
	add.s32 	%r592, %r592, 16;
$L__BB0_38:
	setp.eq.s32 	%p42, %r20, 0;
	@%p42 bra 	$L__BB0_45;
	setp.eq.s32 	%p43, %r21, 0;
	@%p43 bra 	$L__BB0_43;
	setp.eq.s32 	%p44, %r16, 0;
	@%p44 bra 	$L__BB0_42;
	add.s32 	%r568, %r592, %r24;
	mul.wide.u32 	%rd121, %r568, 4;
	add.s64 	%rd122, %rd6, %rd121;
	st.global.u32 	[%rd122], %r17;
	add.s32 	%r569, %r568, 4;
	mul.wide.u32 	%rd123, %r569, 4;
	add.s64 	%rd124, %rd6, %rd123;
	st.global.u32 	[%rd124], %r17;
$L__BB0_42:
	add.s32 	%r592, %r592, 8;
$L__BB0_43:
	@%p1 bra 	$L__BB0_45;
	add.s32 	%r570, %r592, %r24;
	mul.wide.u32 	%rd125, %r570, 4;
	add.s64 	%rd126, %rd6, %rd125;
	st.global.u32 	[%rd126], %r17;
$L__BB0_45:
	add.s32 	%r587, %r587, 4;
	setp.lt.u32 	%p45, %r587, %r38;
	@%p45 bra 	$L__BB0_27;
$L__BB0_46:
	ret;

}


// ===== COMPILED SASS (sm_100) =====

	.target	sm_100

	.elftype	@"ET_EXEC"


//--------------------- .note.nv.tkinfo           --------------------------
	.section	.note.nv.tkinfo,"",@"SHT_NOTE"
	.sectionflags	@"SHF_NOTE_NV_TKINFO"
	.tkinfo
        /*0018*/ 	.word	0x00000002
        /*0030*/ 	.string	""
        /*0030*/ 	.string	"ptxas"
        /*0030*/ 	.string	"Cuda compilation tools, release 13.0, V13.0.88"
        /*0030*/ 	.string	"Build cuda_13.0.r13.0/compiler.36424714_0"
        /*0030*/ 	.string	"-arch sm_100 -m 64 "



//--------------------- .note.nv.cuinfo           --------------------------
	.section	.note.nv.cuinfo,"",@"SHT_NOTE"
	.sectionflags	@"SHF_NOTE_NV_CUINFO"
        /*0018*/ 	.short	0x0002
        /*001a*/ 	.short	0x0064
        /*001c*/ 	.short	0x0082
	.zero		2


//--------------------- .nv.info                  --------------------------
	.section	.nv.info,"",@"SHT_CUDA_INFO"
	.align	4


	//----- nvinfo : EIATTR_REGCOUNT
	.align		4
        /*0000*/ 	.byte	0x04, 0x2f
        /*0002*/ 	.short	(.L_3 - .L_2)
	.align		4
.L_2:
        /*0004*/ 	.word	index@(_Z16computeDirectionPKjS0_S0_S0_PjS1_jj)
        /*0008*/ 	.word	0x00000020


	//----- nvinfo : EIATTR_FRAME_SIZE
	.align		4
.L_3:
        /*000c*/ 	.byte	0x04, 0x11
        /*000e*/ 	.short	(.L_5 - .L_4)
	.align		4
.L_4:
        /*0010*/ 	.word	index@(_Z16computeDirectionPKjS0_S0_S0_PjS1_jj)
        /*0014*/ 	.word	0x00000008


	//----- nvinfo : EIATTR_MIN_STACK_SIZE
	.align		4
.L_5:
        /*0018*/ 	.byte	0x04, 0x12
        /*001a*/ 	.short	(.L_7 - .L_6)
	.align		4
.L_6:
        /*001c*/ 	.word	index@(_Z16computeDirectionPKjS0_S0_S0_PjS1_jj)
        /*0020*/ 	.word	0x00000008
.L_7:


//--------------------- .nv.compat                --------------------------
	.section	.nv.compat,"",@"SHT_CUDA_COMPAT_INFO"
	.align	4
        /*0000*/ 	.byte	0x02, 0x09, 0x00, 0x00, 0x02, 0x02, 0x01, 0x00, 0x02, 0x05, 0x05, 0x00, 0x03, 0x07, 0x01, 0x01
        /*0010*/ 	.byte	0x02, 0x03, 0x00, 0x00, 0x02, 0x06, 0x01, 0x00, 0x04, 0x0b, 0x08, 0x00, 0x09, 0x00, 0x00, 0x00
        /*0020*/ 	.byte	0x00, 0x00, 0x00, 0x00


//--------------------- .nv.info._Z16computeDirectionPKjS0_S0_S0_PjS1_jj --------------------------
	.section	.nv.info._Z16computeDirectionPKjS0_S0_S0_PjS1_jj,"",@"SHT_CUDA_INFO"
	.sectionflags	@""
	.align	4


	//----- nvinfo : EIATTR_CUDA_API_VERSION
	.align		4
        /*0000*/ 	.byte	0x04, 0x37
        /*0002*/ 	.short	(.L_9 - .L_8)
.L_8:
        /*0004*/ 	.word	0x00000082


	//----- nvinfo : EIATTR_KPARAM_INFO
	.align		4
.L_9:
        /*0008*/ 	.byte	0x04, 0x17
        /*000a*/ 	.short	(.L_11 - .L_10)
.L_10:
        /*000c*/ 	.word	0x00000000
        /*0010*/ 	.short	0x0007
        /*0012*/ 	.short	0x0034
        /*0014*/ 	.byte	0x00, 0xf0, 0x11, 0x00


	//----- nvinfo : EIATTR_KPARAM_INFO
	.align		4
.L_11:
        /*0018*/ 	.byte	0x04, 0x17
        /*001a*/ 	.short	(.L_13 - .L_12)
.L_12:
        /*001c*/ 	.word	0x00000000
        /*0020*/ 	.short	0x0006
        /*0022*/ 	.short	0x0030
        /*0024*/ 	.byte	0x00, 0xf0, 0x11, 0x00


	//----- nvinfo : EIATTR_KPARAM_INFO
	.align		4
.L_13:
        /*0028*/ 	.byte	0x04, 0x17
        /*002a*/ 	.short	(.L_15 - .L_14)
.L_14:
        /*002c*/ 	.word	0x00000000
        /*0030*/ 	.short	0x0005
        /*0032*/ 	.short	0x0028
        /*0034*/ 	.byte	0x00, 0xf5, 0x21, 0x00


	//----- nvinfo : EIATTR_KPARAM_INFO
	.align		4
.L_15:
        /*0038*/ 	.byte	0x04, 0x17
        /*003a*/ 	.short	(.L_17 - .L_16)
.L_16:
        /*003c*/ 	.word	0x00000000
        /*0040*/ 	.short	0x0004
        /*0042*/ 	.short	0x0020
        /*0044*/ 	.byte	0x00, 0xf5, 0x21, 0x00


	//----- nvinfo : EIATTR_KPARAM_INFO
	.align		4
.L_17:
        /*0048*/ 	.byte	0x04, 0x17
        /*004a*/ 	.short	(.L_19 - .L_18)
.L_18:
        /*004c*/ 	.word	0x00000000
        /*0050*/ 	.short	0x0003
        /*0052*/ 	.short	0x0018
        /*0054*/ 	.byte	0x00, 0xf5, 0x21, 0x00


	//----- nvinfo : EIATTR_KPARAM_INFO
	.align		4
.L_19:
        /*0058*/ 	.byte	0x04, 0x17
        /*005a*/ 	.short	(.L_21 - .L_20)
.L_20:
        /*005c*/ 	.word	0x00000000
        /*0060*/ 	.short	0x0002
        /*0062*/ 	.short	0x0010
        /*0064*/ 	.byte	0x00, 0xf5, 0x21, 0x00


	//----- nvinfo : EIATTR_KPARAM_INFO
	.align		4
.L_21:
        /*0068*/ 	.byte	0x04, 0x17
        /*006a*/ 	.short	(.L_23 - .L_22)
.L_22:
        /*006c*/ 	.word	0x00000000
        /*0070*/ 	.short	0x0001
        /*0072*/ 	.short	0x0008
        /*0074*/ 	.byte	0x00, 0xf5, 0x21, 0x00


	//----- nvinfo : EIATTR_KPARAM_INFO
	.align		4
.L_23:
        /*0078*/ 	.byte	0x04, 0x17
        /*007a*/ 	.short	(.L_25 - .L_24)
.L_24:
        /*007c*/ 	.word	0x00000000
        /*0080*/ 	.short	0x0000
        /*0082*/ 	.short	0x0000
        /*0084*/ 	.byte	0x00, 0xf5, 0x21, 0x00


	//----- nvinfo : EIATTR_SPARSE_MMA_MASK
	.align		4
.L_25:
        /*0088*/ 	.byte	0x03, 0x50
        /*008a*/ 	.short	0x0000


	//----- nvinfo : EIATTR_MAXREG_COUNT
	.align		4
        /*008c*/ 	.byte	0x03, 0x1b
        /*008e*/ 	.short	0x00ff


	//----- nvinfo : EIATTR_NUM_BARRIERS
	.align		4
        /*0090*/ 	.byte	0x02, 0x4c
        /*0092*/ 	.byte	0x01
	.zero		1


	//----- nvinfo : EIATTR_EXTERNS
	.align		4
        /*0094*/ 	.byte	0x04, 0x0f
        /*0096*/ 	.short	(.L_27 - .L_26)


	//   ....[0]....
	.align		4
.L_26:
        /*0098*/ 	.word	index@(vprintf)


	//----- nvinfo : EIATTR_MERCURY_ISA_VERSION
	.align		4
.L_27:
        /*009c*/ 	.byte	0x03, 0x5f
        /*009e*/ 	.short	0x0101


	//----- nvinfo : EIATTR_VRC_CTA_INIT_COUNT
	.align		4
        /*00a0*/ 	.byte	0x02, 0x4a
	.zero		1
	.zero		1


	//----- nvinfo : EIATTR_SYSCALL_OFFSETS
	.align		4
        /*00a4*/ 	.byte	0x04, 0x46
        /*00a6*/ 	.short	(.L_29 - .L_28)


	//   ....[0]....
.L_28:
        /*00a8*/ 	.word	0x00001a90


	//   ....[1]....
        /*00ac*/ 	.word	0x00001b30


	//   ....[2]....
        /*00b0*/ 	.word	0x00001bd0


	//   ....[3]....
        /*00b4*/ 	.word	0x00001c70


	//   ....[4]....
        /*00b8*/ 	.word	0x00001d10


	//   ....[5]....
        /*00bc*/ 	.word	0x00001db0


	//   ....[6]....
        /*00c0*/ 	.word	0x00001e50


	//   ....[7]....
        /*00c4*/ 	.word	0x00001ef0


	//   ....[8]....
        /*00c8*/ 	.word	0x00001f60


	//   ....[9]....
        /*00cc*/ 	.word	0x00002000


	//   ....[10]....
        /*00d0*/ 	.word	0x000020a0


	//   ....[11]....
        /*00d4*/ 	.word	0x00002140


	//   ....[12]....
        /*00d8*/ 	.word	0x000021e0


	//   ....[13]....
        /*00dc*/ 	.word	0x00002280


	//   ....[14]....
        /*00e0*/ 	.word	0x00002320


	//   ....[15]....
        /*00e4*/ 	.word	0x000023c0


	//   ....[16]....
        /*00e8*/ 	.word	0x00002460


	//   ....[17]....
        /*00ec*/ 	.word	0x000024d0


	//   ....[18]....
        /*00f0*/ 	.word	0x00002570


	//----- nvinfo : EIATTR_EXIT_INSTR_OFFSETS
	.align		4
.L_29:
        /*00f4*/ 	.byte	0x04, 0x1c
        /*00f6*/ 	.short	(.L_31 - .L_30)


	//   ....[0]....
.L_30:
        /*00f8*/ 	.word	0x00002600


	//   ....[1]....
        /*00fc*/ 	.word	0x000034b0


	//   ....[2]....
        /*0100*/ 	.word	0x00003b80


	//----- nvinfo : EIATTR_CRS_STACK_SIZE
	.align		4
.L_31:
        /*0104*/ 	.byte	0x04, 0x1e
        /*0106*/ 	.short	(.L_33 - .L_32)
.L_32:
        /*0108*/ 	.word	0x00000000


	//----- nvinfo : EIATTR_CBANK_PARAM_SIZE
	.align		4
.L_33:
        /*010c*/ 	.byte	0x03, 0x19
        /*010e*/ 	.short	0x0038


	//----- nvinfo : EIATTR_PARAM_CBANK
	.align		4
        /*0110*/ 	.byte	0x04, 0x0a
        /*0112*/ 	.short	(.L_35 - .L_34)
	.align		4
.L_34:
        /*0114*/ 	.word	index@(.nv.constant0._Z16computeDirectionPKjS0_S0_S0_PjS1_jj)
        /*0118*/ 	.short	0x0380
        /*011a*/ 	.short	0x0038


	//----- nvinfo : EIATTR_SW_WAR
	.align		4
.L_35:
        /*011c*/ 	.byte	0x04, 0x36
        /*011e*/ 	.short	(.L_37 - .L_36)
.L_36:
        /*0120*/ 	.word	0x00000008
.L_37:


//--------------------- .nv.callgraph             --------------------------
	.section	.nv.callgraph,"",@"SHT_CUDA_CALLGRAPH"
	.align	4
	.sectionentsize	8
	.align		4
        /*0000*/ 	.word	0x00000000
	.align		4
        /*0004*/ 	.word	0xffffffff
	.align		4
        /*0008*/ 	.word	index@(_Z16computeDirectionPKjS0_S0_S0_PjS1_jj)
	.align		4
        /*000c*/ 	.word	index@(vprintf)
	.align		4
        /*0010*/ 	.word	0x00000000
	.align		4
        /*0014*/ 	.word	0xfffffffe
	.align		4
        /*0018*/ 	.word	0x00000000
	.align		4
        /*001c*/ 	.word	0xfffffffd
	.align		4
        /*0020*/ 	.word	0x00000000
	.align		4
        /*0024*/ 	.word	0xfffffffc


//--------------------- .nv.constant4             --------------------------
	.section	.nv.constant4,"a",@progbits
	.align	8
	.align		8
.nv.constant4:
        /*0000*/ 	.dword	vprintf
	.align		8
        /*0008*/ 	.dword	$str
	.align		8
        /*0010*/ 	.dword	$str$1


//--------------------- .text._Z16computeDirectionPKjS0_S0_S0_PjS1_jj --------------------------
	.section	.text._Z16computeDirectionPKjS0_S0_S0_PjS1_jj,"ax",@progbits
	.align	128
        .global         _Z16computeDirectionPKjS0_S0_S0_PjS1_jj
        .type           _Z16computeDirectionPKjS0_S0_S0_PjS1_jj,@function
        .size           _Z16computeDirectionPKjS0_S0_S0_PjS1_jj,(.L_x_48 - _Z16computeDirectionPKjS0_S0_S0_PjS1_jj)
        .other          _Z16computeDirectionPKjS0_S0_S0_PjS1_jj,@"STO_CUDA_ENTRY STV_DEFAULT"
_Z16computeDirectionPKjS0_S0_S0_PjS1_jj:
.text._Z16computeDirectionPKjS0_S0_S0_PjS1_jj:
[----:B------:R-:W0:Y:S01]  /*0000*/  LDC R1, c[0x0][0x37c] ;  /* 0x0000df00ff017b82 */ /* 0x000e220000000800 */
[----:B------:R-:W1:Y:S01]  /*0010*/  S2R R0, SR_CTAID.Y ;  /* 0x0000000000007919 */ /* 0x000e620000002600 */
[----:B------:R-:W2:Y:S06]  /*0020*/  LDCU UR5, c[0x0][0x2fc] ;  /* 0x00005f80ff0577ac */ /* 0x000eac0008000800 */
[----:B------:R-:W3:Y:S01]  /*0030*/  LDC R3, c[0x0][0x3b0] ;  /* 0x0000ec00ff037b82 */ /* 0x000ee20000000800 */
[----:B0-----:R-:W-:Y:S01]  /*0040*/  VIADD R1, R1, 0xfffffff8 ;  /* 0xfffffff801017836 */ /* 0x001fe20000000000 */
[----:B------:R-:W1:Y:S01]  /*0050*/  S2R R17, SR_TID.Y ;  /* 0x0000000000117919 */ /* 0x000e620000002200 */
[----:B------:R-:W0:Y:S01]  /*0060*/  LDCU UR6, c[0x0][0x360] ;  /* 0x00006c00ff0677ac */ /* 0x000e220008000800 */
[----:B------:R-:W-:Y:S01]  /*0070*/  BSSY.RECONVERGENT B0, `(.L_x_0) ;  /* 0x000002f000007945 */ /* 0x000fe20003800200 */
[----:B------:R-:W4:Y:S01]  /*0080*/  S2R R18, SR_TID.X ;  /* 0x0000000000127919 */ /* 0x000f220000002100 */
[----:B------:R-:W1:Y:S02]  /*0090*/  LDCU UR7, c[0x0][0x364] ;  /* 0x00006c80ff0777ac */ /* 0x000e640008000800 */
[----:B------:R-:W0:Y:S01]  /*00a0*/  LDC R4, c[0x0][0x3b4] ;  /* 0x0000ed00ff047b82 */ /* 0x000e220000000800 */
[----:B------:R-:W0:Y:S01]  /*00b0*/  S2R R15, SR_CTAID.X ;  /* 0x00000000000f7919 */ /* 0x000e220000002500 */
[----:B------:R-:W5:Y:S01]  /*00c0*/  LDCU UR4, c[0x0][0x2f8] ;  /* 0x00005f00ff0477ac */ /* 0x000f620008000800 */
[----:B------:R-:W0:Y:S01]  /*00d0*/  LDCU.64 UR36, c[0x0][0x358] ;  /* 0x00006b00ff2477ac */ /* 0x000e220008000a00 */
[----:B-----5:R-:W-:Y:S01]  /*00e0*/  IADD3 R2, P2, PT, R1, UR4, RZ ;  /* 0x0000000401027c10 */ /* 0x020fe2000ff5e0ff */
[----:B-1----:R-:W-:-:S04]  /*00f0*/  IMAD R14, R0, UR7, R17 ;  /* 0x00000007000e7c24 */ /* 0x002fc8000f8e0211 */
[----:B--2---:R-:W-:Y:S01]  /*0100*/  IMAD.X R16, RZ, RZ, UR5, P2 ;  /* 0x00000005ff107e24 */ /* 0x004fe200090e06ff */
[----:B----4-:R-:W-:Y:S01]  /*0110*/  ISETP.GT.U32.AND P1, PT, R18, 0x1, PT ;  /* 0x000000011200780c */ /* 0x010fe20003f24070 */
[----:B------:R-:W-:Y:S01]  /*0120*/  VIADD R5, R17, 0x2 ;  /* 0x0000000211057836 */ /* 0x000fe20000000000 */
[----:B---3--:R-:W-:Y:S01]  /*0130*/  ISETP.GE.U32.AND P0, PT, R14, R3, PT ;  /* 0x000000030e00720c */ /* 0x008fe20003f06070 */
[----:B0-----:R-:W-:-:S12]  /*0140*/  IMAD R23, R15, UR6, R18 ;  /* 0x000000060f177c24 */ /* 0x001fd8000f8e0212 */
[----:B------:R-:W-:Y:S05]  /*0150*/  @P0 BRA `(.L_x_1) ;  /* 0x0000000000800947 */ /* 0x000fea0003800000 */
[----:B------:R-:W0:Y:S01]  /*0160*/  LDC.64 R6, c[0x0][0x380] ;  /* 0x0000e000ff067b82 */ /* 0x000e220000000a00 */
[----:B------:R-:W1:Y:S07]  /*0170*/  LDCU UR4, c[0x0][0x3b4] ;  /* 0x00007680ff0477ac */ /* 0x000e6e0008000800 */
[----:B------:R-:W2:Y:S08]  /*0180*/  LDC.64 R12, c[0x0][0x388] ;  /* 0x0000e200ff0c7b82 */ /* 0x000eb00000000a00 */
[----:B------:R-:W3:Y:S01]  /*0190*/  LDC.64 R10, c[0x0][0x390] ;  /* 0x0000e400ff0a7b82 */ /* 0x000ee20000000a00 */
[----:B-1----:R-:W-:-:S07]  /*01a0*/  IMAD R19, R14, UR4, R23 ;  /* 0x000000040e137c24 */ /* 0x002fce000f8e0217 */
[----:B------:R-:W1:Y:S01]  /*01b0*/  LDC.64 R8, c[0x0][0x398] ;  /* 0x0000e600ff087b82 */ /* 0x000e620000000a00 */
[----:B0-----:R-:W-:-:S06]  /*01c0*/  IMAD.WIDE.U32 R6, R19, 0x4, R6 ;  /* 0x0000000413067825 */ /* 0x001fcc00078e0006 */
[----:B------:R0:W4:Y:S01]  /*01d0*/  LDG.E R6, desc[UR36][R6.64] ;  /* 0x0000002406067981 */ /* 0x000122000c1e1900 */
[----:B--2---:R-:W-:-:S06]  /*01e0*/  IMAD.WIDE.U32 R12, R19, 0x4, R12 ;  /* 0x00000004130c7825 */ /* 0x004fcc00078e000c */
[----:B------:R-:W2:Y:S01]  /*01f0*/  LDG.E R12, desc[UR36][R12.64] ;  /* 0x000000240c0c7981 */ /* 0x000ea2000c1e1900 */
[----:B---3--:R-:W-:-:S06]  /*0200*/  IMAD.WIDE.U32 R10, R19, 0x4, R10 ;  /* 0x00000004130a7825 */ /* 0x008fcc00078e000a */
[----:B------:R-:W3:Y:S01]  /*0210*/  LDG.E R10, desc[UR36][R10.64] ;  /* 0x000000240a0a7981 */ /* 0x000ee2000c1e1900 */
[----:B-1----:R-:W-:-:S06]  /*0220*/  IMAD.WIDE.U32 R8, R19, 0x4, R8 ;  /* 0x0000000413087825 */ /* 0x002fcc00078e0008 */
[----:B------:R1:W5:Y:S01]  /*0230*/  LDG.E R8, desc[UR36][R8.64] ;  /* 0x0000002408087981 */ /* 0x000362000c1e1900 */
[----:B------:R-:W1:Y:S01]  /*0240*/  S2UR UR7, SR_CgaCtaId ;  /* 0x00000000000779c3 */ /* 0x000e620000008800 */
[----:B------:R-:W-:Y:S02]  /*0250*/  UMOV UR4, 0x400 ;  /* 0x0000040000047882 */ /* 0x000fe40000000000 */
[----:B------:R-:W-:Y:S02]  /*0260*/  UIADD3 UR5, UPT, UPT, UR4, 0x100, URZ ;  /* 0x0000010004057890 */ /* 0x000fe4000fffe0ff */
[----:B------:R-:W-:Y:S01]  /*0270*/  UIADD3 UR6, UPT, UPT, UR4, 0x200, URZ ;  /* 0x0000020004067890 */ /* 0x000fe2000fffe0ff */
[----:B0-----:R-:W-:Y:S01]  /*0280*/  LEA R7, R5, R18, 0x3 ;  /* 0x0000001205077211 */ /* 0x001fe200078e18ff */
[----:B-1----:R-:W-:Y:S02]  /*0290*/  ULEA UR8, UR7, UR4, 0x18 ;  /* 0x0000000407087291 */ /* 0x002fe4000f8ec0ff */
[----:B------:R-:W-:-:S02]  /*02a0*/  UIADD3 UR4, UPT, UPT, UR4, 0x300, URZ ;  /* 0x0000030004047890 */ /* 0x000fc4000fffe0ff */
[----:B------:R-:W-:Y:S02]  /*02b0*/  ULEA UR5, UR7, UR5, 0x18 ;  /* 0x0000000507057291 */ /* 0x000fe4000f8ec0ff */
[----:B------:R-:W-:Y:S02]  /*02c0*/  ULEA UR6, UR7, UR6, 0x18 ;  /* 0x0000000607067291 */ /* 0x000fe4000f8ec0ff */
[----:B------:R-:W-:Y:S01]  /*02d0*/  ULEA UR4, UR7, UR4, 0x18 ;  /* 0x0000000407047291 */ /* 0x000fe2000f8ec0ff */
[C---:B------:R-:W-:Y:S02]  /*02e0*/  LEA R9, R7.reuse, UR8, 0x2 ;  /* 0x0000000807097c11 */ /* 0x040fe4000f8e10ff */
[C---:B------:R-:W-:Y:S02]  /*02f0*/  LEA R11, R7.reuse, UR5, 0x2 ;  /* 0x00000005070b7c11 */ /* 0x040fe4000f8e10ff */
[C---:B------:R-:W-:Y:S02]  /*0300*/  LEA R13, R7.reuse, UR6, 0x2 ;  /* 0x00000006070d7c11 */ /* 0x040fe4000f8e10ff */
[----:B------:R-:W-:Y:S01]  /*0310*/  LEA R7, R7, UR4, 0x2 ;  /* 0x0000000407077c11 */ /* 0x000fe2000f8e10ff */
[----:B----4-:R0:W-:Y:S04]  /*0320*/  STS [R9+0x8], R6 ;  /* 0x0000080609007388 */ /* 0x0101e80000000800 */
[----:B--2---:R0:W-:Y:S04]  /*0330*/  STS [R11+0x8], R12 ;  /* 0x0000080c0b007388 */ /* 0x0041e80000000800 */
[----:B---3--:R0:W-:Y:S04]  /*0340*/  STS [R13+0x8], R10 ;  /* 0x0000080a0d007388 */ /* 0x0081e80000000800 */
[----:B-----5:R0:W-:Y:S02]  /*0350*/  STS [R7+0x8], R8 ;  /* 0x0000080807007388 */ /* 0x0201e40000000800 */
.L_x_1:
[----:B------:R-:W-:Y:S05]  /*0360*/  BSYNC.RECONVERGENT B0 ;  /* 0x0000000000007941 */ /* 0x000fea0003800200 */
.L_x_0:
[----:B------:R-:W-:Y:S01]  /*0370*/  BSSY.RECONVERGENT B0, `(.L_x_2) ;  /* 0x000004e000007945 */ /* 0x000fe20003800200 */
[----:B------:R-:W-:Y:S02]  /*0380*/  IMAD.SHL.U32 R22, R15, 0x4, RZ ;  /* 0x000000040f167824 */ /* 0x000fe400078e00ff */
[----:B------:R-:W-:Y:S02]  /*0390*/  IMAD.SHL.U32 R19, R0, 0x4, RZ ;  /* 0x0000000400137824 */ /* 0x000fe400078e00ff */
[----:B------:R-:W-:Y:S01]  /*03a0*/  VIADD R14, R4, 0xfffffffc ;  /* 0xfffffffc040e7836 */ /* 0x000fe20000000000 */
[----:B------:R-:W-:Y:S06]  /*03b0*/  @P1 BRA `(.L_x_3) ;  /* 0x0000000000941947 */ /* 0x000fec0003800000 */
[----:B------:R-:W-:-:S13]  /*03c0*/  ISETP.GE.AND P0, PT, R22, 0x1, PT ;  /* 0x000000011600780c */ /* 0x000fda0003f06270 */
[----:B------:R-:W-:Y:S05]  /*03d0*/  @!P0 BRA `(.L_x_4) ;  /* 0x00000004001c8947 */ /* 0x000fea0003800000 */
[----:B0-----:R-:W0:Y:S01]  /*03e0*/  LDC.64 R6, c[0x0][0x380] ;  /* 0x0000e000ff067b82 */ /* 0x001e220000000a00 */
[----:B------:R-:W-:Y:S01]  /*03f0*/  IADD3 R15, PT, PT, R19, R17, RZ ;  /* 0x00000011130f7210 */ /* 0x000fe20007ffe0ff */
[----:B------:R-:W-:-:S04]  /*0400*/  IMAD.IADD R20, R22, 0x1, R18 ;  /* 0x0000000116147824 */ /* 0x000fc800078e0212 */
[----:B------:R-:W-:Y:S02]  /*0410*/  IMAD R15, R15, R4, R20 ;  /* 0x000000040f0f7224 */ /* 0x000fe400078e0214 */
[----:B------:R-:W1:Y:S02]  /*0420*/  LDC.64 R8, c[0x0][0x388] ;  /* 0x0000e200ff087b82 */ /* 0x000e640000000a00 */
[----:B------:R-:W-:-:S06]  /*0430*/  VIADD R15, R15, 0xfffffffe ;  /* 0xfffffffe0f0f7836 */ /* 0x000fcc0000000000 */
[----:B------:R-:W2:Y:S08]  /*0440*/  LDC.64 R10, c[0x0][0x390] ;  /* 0x0000e400ff0a7b82 */ /* 0x000eb00000000a00 */
[----:B------:R-:W3:Y:S01]  /*0450*/  LDC.64 R12, c[0x0][0x398] ;  /* 0x0000e600ff0c7b82 */ /* 0x000ee20000000a00 */
[----:B0-----:R-:W-:-:S06]  /*0460*/  IMAD.WIDE.U32 R6, R15, 0x4, R6 ;  /* 0x000000040f067825 */ /* 0x001fcc00078e0006 */
[----:B------:R0:W4:Y:S01]  /*0470*/  LDG.E R6, desc[UR36][R6.64] ;  /* 0x0000002406067981 */ /* 0x000122000c1e1900 */
[----:B-1----:R-:W-:-:S06]  /*0480*/  IMAD.WIDE.U32 R8, R15, 0x4, R8 ;  /* 0x000000040f087825 */ /* 0x002fcc00078e0008 */
[----:B------:R1:W5:Y:S01]  /*0490*/  LDG.E R8, desc[UR36][R8.64] ;  /* 0x0000002408087981 */ /* 0x000362000c1e1900 */
[----:B--2---:R-:W-:-:S06]  /*04a0*/  IMAD.WIDE.U32 R10, R15, 0x4, R10 ;  /* 0x000000040f0a7825 */ /* 0x004fcc00078e000a */
[----:B------:R2:W5:Y:S01]  /*04b0*/  LDG.E R10, desc[UR36][R10.64] ;  /* 0x000000240a0a7981 */ /* 0x000562000c1e1900 */
[----:B---3--:R-:W-:-:S06]  /*04c0*/  IMAD.WIDE.U32 R12, R15, 0x4, R12 ;  /* 0x000000040f0c7825 */ /* 0x008fcc00078e000c */
[----:B------:R-:W3:Y:S01]  /*04d0*/  LDG.E R12, desc[UR36][R12.64] ;  /* 0x000000240c0c7981 */ /* 0x000ee2000c1e1900 */
[----:B------:R-:W0:Y:S01]  /*04e0*/  S2UR UR5, SR_CgaCtaId ;  /* 0x00000000000579c3 */ /* 0x000e220000008800 */
[----:B------:R-:W-:Y:S02]  /*04f0*/  UMOV UR4, 0x400 ;  /* 0x0000040000047882 */ /* 0x000fe40000000000 */
[----:B------:R-:W-:Y:S02]  /*0500*/  UIADD3 UR6, UPT, UPT, UR4, 0x100, URZ ;  /* 0x0000010004067890 */ /* 0x000fe4000fffe0ff */
[----:B------:R-:W-:Y:S01]  /*0510*/  UIADD3 UR7, UPT, UPT, UR4, 0x200, URZ ;  /* 0x0000020004077890 */ /* 0x000fe2000fffe0ff */
[----:B------:R-:W-:Y:S01]  /*0520*/  IMAD R5, R5, 0x8, R18 ;  /* 0x0000000805057824 */ /* 0x000fe200078e0212 */
[----:B0-----:R-:W-:Y:S02]  /*0530*/  ULEA UR8, UR5, UR4, 0x18 ;  /* 0x0000000405087291 */ /* 0x001fe4000f8ec0ff */
[----:B------:R-:W-:-:S02]  /*0540*/  UIADD3 UR4, UPT, UPT, UR4, 0x300, URZ ;  /* 0x0000030004047890 */ /* 0x000fc4000fffe0ff */
[----:B------:R-:W-:Y:S02]  /*0550*/  ULEA UR6, UR5, UR6, 0x18 ;  /* 0x0000000605067291 */ /* 0x000fe4000f8ec0ff */
[----:B------:R-:W-:Y:S02]  /*0560*/  ULEA UR7, UR5, UR7, 0x18 ;  /* 0x0000000705077291 */ /* 0x000fe4000f8ec0ff */
[----:B------:R-:W-:Y:S01]  /*0570*/  ULEA UR4, UR5, UR4, 0x18 ;  /* 0x0000000405047291 */ /* 0x000fe2000f8ec0ff */
[C---:B------:R-:W-:Y:S02]  /*0580*/  LEA R7, R5.reuse, UR8, 0x2 ;  /* 0x0000000805077c11 */ /* 0x040fe4000f8e10ff */
[C---:B-1----:R-:W-:Y:S02]  /*0590*/  LEA R9, R5.reuse, UR6, 0x2 ;  /* 0x0000000605097c11 */ /* 0x042fe4000f8e10ff */
[C---:B--2---:R-:W-:Y:S02]  /*05a0*/  LEA R11, R5.reuse, UR7, 0x2 ;  /* 0x00000007050b7c11 */ /* 0x044fe4000f8e10ff */
[----:B------:R-:W-:Y:S01]  /*05b0*/  LEA R5, R5, UR4, 0x2 ;  /* 0x0000000405057c11 */ /* 0x000fe2000f8e10ff */
[----:B----4-:R2:W-:Y:S04]  /*05c0*/  STS [R7], R6 ;  /* 0x0000000607007388 */ /* 0x0105e80000000800 */
[----:B-----5:R2:W-:Y:S04]  /*05d0*/  STS [R9], R8 ;  /* 0x0000000809007388 */ /* 0x0205e80000000800 */
[----:B------:R2:W-:Y:S04]  /*05e0*/  STS [R11], R10 ;  /* 0x0000000a0b007388 */ /* 0x0005e80000000800 */
[----:B---3--:R2:W-:Y:S01]  /*05f0*/  STS [R5], R12 ;  /* 0x0000000c05007388 */ /* 0x0085e20000000800 */
[----:B------:R-:W-:Y:S05]  /*0600*/  BRA `(.L_x_4) ;  /* 0x0000000000907947 */ /* 0x000fea0003800000 */
.L_x_3:
[----:B------:R-:W-:-:S13]  /*0610*/  ISETP.GE.U32.AND P0, PT, R22, R14, PT ;  /* 0x0000000e1600720c */ /* 0x000fda0003f06070 */
[----:B------:R-:W-:Y:S05]  /*0620*/  @P0 BRA `(.L_x_4) ;  /* 0x0000000000880947 */ /* 0x000fea0003800000 */
        /* <DEDUP_REMOVED lines=30> */
[----:B----4-:R1:W-:Y:S04]  /*0810*/  STS [R7+0x10], R6 ;  /* 0x0000100607007388 */ /* 0x0103e80000000800 */
[----:B-----5:R1:W-:Y:S04]  /*0820*/  STS [R9+0x10], R8 ;  /* 0x0000100809007388 */ /* 0x0203e80000000800 */
[----:B------:R1:W-:Y:S04]  /*0830*/  STS [R11+0x10], R10 ;  /* 0x0000100a0b007388 */ /* 0x0003e80000000800 */
[----:B---3--:R1:W-:Y:S02]  /*0840*/  STS [R5+0x10], R12 ;  /* 0x0000100c05007388 */ /* 0x0083e40000000800 */
.L_x_4:
[----:B------:R-:W-:Y:S05]  /*0850*/  BSYNC.RECONVERGENT B0 ;  /* 0x0000000000007941 */ /* 0x000fea0003800200 */
.L_x_2:
[----:B-12---:R-:W-:Y:S01]  /*0860*/  LOP3.LUT P0, R5, R18, RZ, R17, 0xfa, !PT ;  /* 0x000000ff12057212 */ /* 0x006fe2000780fa11 */
[----:B------:R-:W-:-:S12]  /*0870*/  BSSY.RECONVERGENT B0, `(.L_x_5) ;  /* 0x00000bc000007945 */ /* 0x000fd80003800200 */
[----:B------:R-:W-:Y:S05]  /*0880*/  @P0 BRA `(.L_x_6) ;  /* 0x0000000800e80947 */ /* 0x000fea0003800000 */
[C---:B------:R-:W-:Y:S02]  /*0890*/  ISETP.GE.AND P1, PT, R22.reuse, 0x1, PT ;  /* 0x000000011600780c */ /* 0x040fe40003f26270 */
[----:B------:R-:W-:Y:S02]  /*08a0*/  ISETP.GE.U32.AND P0, PT, R22, R14, PT ;  /* 0x0000000e1600720c */ /* 0x000fe40003f06070 */
[C---:B------:R-:W-:Y:S02]  /*08b0*/  ISETP.EQ.OR P2, PT, R0.reuse, RZ, !P1 ;  /* 0x000000ff0000720c */ /* 0x040fe40004f42670 */
[----:B------:R-:W-:-:S11]  /*08c0*/  ISETP.EQ.OR P0, PT, R0, RZ, P0 ;  /* 0x000000ff0000720c */ /* 0x000fd60000702670 */
[----:B------:R-:W-:Y:S05]  /*08d0*/  @P2 BRA `(.L_x_7) ;  /* 0x0000000000c02947 */ /* 0x000fea0003800000 */
[----:B0-----:R-:W0:Y:S01]  /*08e0*/  LDC.64 R10, c[0x0][0x380] ;  /* 0x0000e000ff0a7b82 */ /* 0x001e220000000a00 */
[----:B------:R-:W-:-:S05]  /*08f0*/  IADD3 R7, PT, PT, R19, -0x2, RZ ;  /* 0xfffffffe13077810 */ /* 0x000fca0007ffe0ff */
[----:B------:R-:W-:Y:S02]  /*0900*/  IMAD R7, R7, R4, R22 ;  /* 0x0000000407077224 */ /* 0x000fe400078e0216 */
[----:B------:R-:W1:Y:S02]  /*0910*/  S2UR UR5, SR_CgaCtaId ;  /* 0x00000000000579c3 */ /* 0x000e640000008800 */
[----:B------:R-:W-:-:S04]  /*0920*/  VIADD R24, R7, 0xfffffffe ;  /* 0xfffffffe07187836 */ /* 0x000fc80000000000 */
[C---:B------:R-:W-:Y:S01]  /*0930*/  IMAD.IADD R21, R24.reuse, 0x1, R4 ;  /* 0x0000000118157824 */ /* 0x040fe200078e0204 */
[----:B------:R-:W-:Y:S01]  /*0940*/  UMOV UR4, 0x400 ;  /* 0x0000040000047882 */ /* 0x000fe20000000000 */
[----:B------:R-:W2:Y:S02]  /*0950*/  LDC.64 R14, c[0x0][0x398] ;  /* 0x0000e600ff0e7b82 */ /* 0x000ea40000000a00 */
[----:B------:R-:W-:Y:S02]  /*0960*/  VIADD R20, R21, 0x1 ;  /* 0x0000000115147836 */ /* 0x000fe40000000000 */
[----:B0-----:R-:W-:-:S04]  /*0970*/  IMAD.WIDE.U32 R12, R24, 0x4, R10 ;  /* 0x00000004180c7825 */ /* 0x001fc800078e000a */
[C-C-:B------:R-:W-:Y:S01]  /*0980*/  IMAD.WIDE.U32 R6, R21.reuse, 0x4, R10.reuse ;  /* 0x0000000415067825 */ /* 0x140fe200078e000a */
[----:B------:R-:W3:Y:S03]  /*0990*/  LDG.E R8, desc[UR36][R12.64] ;  /* 0x000000240c087981 */ /* 0x000ee6000c1e1900 */
[----:B------:R-:W-:Y:S01]  /*09a0*/  IMAD.WIDE.U32 R10, R20, 0x4, R10 ;  /* 0x00000004140a7825 */ /* 0x000fe200078e000a */
[----:B------:R0:W3:Y:S04]  /*09b0*/  LDG.E R9, desc[UR36][R12.64+0x4] ;  /* 0x000004240c097981 */ /* 0x0000e8000c1e1900 */
[----:B------:R-:W4:Y:S01]  /*09c0*/  LDG.E R6, desc[UR36][R6.64] ;  /* 0x0000002406067981 */ /* 0x000f22000c1e1900 */
[----:B0-----:R-:W0:Y:S03]  /*09d0*/  LDC.64 R12, c[0x0][0x390] ;  /* 0x0000e400ff0c7b82 */ /* 0x001e260000000a00 */
[----:B------:R5:W4:Y:S05]  /*09e0*/  LDG.E R7, desc[UR36][R10.64] ;  /* 0x000000240a077981 */ /* 0x000b2a000c1e1900 */
[----:B-----5:R-:W5:Y:S01]  /*09f0*/  LDC.64 R10, c[0x0][0x388] ;  /* 0x0000e200ff0a7b82 */ /* 0x020f620000000a00 */
[----:B-1----:R-:W-:Y:S01]  /*0a00*/  ULEA UR4, UR5, UR4, 0x18 ;  /* 0x0000000405047291 */ /* 0x002fe2000f8ec0ff */
[----:B-----5:R-:W-:-:S04]  /*0a10*/  IMAD.WIDE.U32 R26, R21, 0x4, R10 ;  /* 0x00000004151a7825 */ /* 0x020fc800078e000a */
[----:B0-----:R-:W-:-:S04]  /*0a20*/  IMAD.WIDE.U32 R28, R21, 0x4, R12 ;  /* 0x00000004151c7825 */ /* 0x001fc800078e000c */
[----:B---3--:R0:W-:Y:S02]  /*0a30*/  STS.64 [UR4], R8 ;  /* 0x00000008ff007988 */ /* 0x0081e40008000a04 */
[--C-:B0-----:R-:W-:Y:S02]  /*0a40*/  IMAD.WIDE.U32 R8, R24, 0x4, R10.reuse ;  /* 0x0000000418087825 */ /* 0x101fe400078e000a */
[----:B----4-:R0:W-:Y:S02]  /*0a50*/  STS.64 [UR4+0x20], R6 ;  /* 0x00002006ff007988 */ /* 0x0101e40008000a04 */
[----:B------:R-:W-:Y:S02]  /*0a60*/  IMAD.WIDE.U32 R10, R20, 0x4, R10 ;  /* 0x00000004140a7825 */ /* 0x000fe400078e000a */
[----:B0-----:R-:W3:Y:S04]  /*0a70*/  LDG.E R6, desc[UR36][R8.64] ;  /* 0x0000002408067981 */ /* 0x001ee8000c1e1900 */
[----:B------:R-:W3:Y:S04]  /*0a80*/  LDG.E R7, desc[UR36][R8.64+0x4] ;  /* 0x0000042408077981 */ /* 0x000ee8000c1e1900 */
[----:B------:R0:W4:Y:S04]  /*0a90*/  LDG.E R8, desc[UR36][R26.64] ;  /* 0x000000241a087981 */ /* 0x000128000c1e1900 */
[----:B------:R-:W4:Y:S01]  /*0aa0*/  LDG.E R9, desc[UR36][R10.64] ;  /* 0x000000240a097981 */ /* 0x000f22000c1e1900 */
[----:B0-----:R-:W-:-:S05]  /*0ab0*/  IMAD.WIDE.U32 R26, R24, 0x4, R12 ;  /* 0x00000004181a7825 */ /* 0x001fca00078e000c */
[----:B------:R-:W5:Y:S04]  /*0ac0*/  LDG.E R10, desc[UR36][R26.64] ;  /* 0x000000241a0a7981 */ /* 0x000f68000c1e1900 */
[----:B------:R0:W5:Y:S01]  /*0ad0*/  LDG.E R11, desc[UR36][R26.64+0x4] ;  /* 0x000004241a0b7981 */ /* 0x000162000c1e1900 */
[----:B--2---:R-:W-:-:S04]  /*0ae0*/  IMAD.WIDE.U32 R24, R24, 0x4, R14 ;  /* 0x0000000418187825 */ /* 0x004fc800078e000e */
[----:B0-----:R-:W-:Y:S02]  /*0af0*/  IMAD.WIDE.U32 R26, R20, 0x4, R12 ;  /* 0x00000004141a7825 */ /* 0x001fe400078e000c */
[----:B------:R-:W2:Y:S04]  /*0b00*/  LDG.E R12, desc[UR36][R28.64] ;  /* 0x000000241c0c7981 */ /* 0x000ea8000c1e1900 */
[----:B------:R0:W2:Y:S02]  /*0b10*/  LDG.E R13, desc[UR36][R26.64] ;  /* 0x000000241a0d7981 */ /* 0x0000a4000c1e1900 */
[----:B0-----:R-:W-:-:S04]  /*0b20*/  IMAD.WIDE.U32 R26, R21, 0x4, R14 ;  /* 0x00000004151a7825 */ /* 0x001fc800078e000e */
[----:B------:R-:W-:Y:S02]  /*0b30*/  IMAD.WIDE.U32 R20, R20, 0x4, R14 ;  /* 0x0000000414147825 */ /* 0x000fe400078e000e */
[----:B------:R-:W2:Y:S04]  /*0b40*/  LDG.E R14, desc[UR36][R26.64] ;  /* 0x000000241a0e7981 */ /* 0x000ea8000c1e1900 */
[----:B------:R-:W2:Y:S04]  /*0b50*/  LDG.E R15, desc[UR36][R20.64] ;  /* 0x00000024140f7981 */ /* 0x000ea8000c1e1900 */
[----:B------:R-:W2:Y:S04]  /*0b60*/  LDG.E R20, desc[UR36][R24.64] ;  /* 0x0000002418147981 */ /* 0x000ea8000c1e1900 */
[----:B------:R-:W2:Y:S04]  /*0b70*/  LDG.E R21, desc[UR36][R24.64+0x4] ;  /* 0x0000042418157981 */ /* 0x000ea8000c1e1900 */
[----:B---3--:R1:W-:Y:S04]  /*0b80*/  STS.64 [UR4+0x100], R6 ;  /* 0x00010006ff007988 */ /* 0x0083e80008000a04 */
[----:B----4-:R1:W-:Y:S04]  /*0b90*/  STS.64 [UR4+0x120], R8 ;  /* 0x00012008ff007988 */ /* 0x0103e80008000a04 */
[----:B-----5:R1:W-:Y:S04]  /*0ba0*/  STS.64 [UR4+0x200], R10 ;  /* 0x0002000aff007988 */ /* 0x0203e80008000a04 */
[----:B--2---:R1:W-:Y:S04]  /*0bb0*/  STS.64 [UR4+0x220], R12 ;  /* 0x0002200cff007988 */ /* 0x0043e80008000a04 */
[----:B------:R1:W-:Y:S04]  /*0bc0*/  STS.64 [UR4+0x320], R14 ;  /* 0x0003200eff007988 */ /* 0x0003e80008000a04 */
[----:B------:R1:W-:Y:S02]  /*0bd0*/  STS.64 [UR4+0x300], R20 ;  /* 0x00030014ff007988 */ /* 0x0003e40008000a04 */
.L_x_7:
[----:B------:R-:W-:Y:S05]  /*0be0*/  @P0 BRA `(.L_x_8) ;  /* 0x0000000000c00947 */ /* 0x000fea0003800000 */
[----:B01----:R-:W0:Y:S01]  /*0bf0*/  LDC.64 R10, c[0x0][0x380] ;  /* 0x0000e000ff0a7b82 */ /* 0x003e220000000a00 */
        /* <DEDUP_REMOVED lines=20> */
[----:B---3--:R0:W-:Y:S02]  /*0d40*/  STS.64 [UR4+0x18], R8 ;  /* 0x00001808ff007988 */ /* 0x0081e40008000a04 */
        /* <DEDUP_REMOVED lines=26> */
.L_x_8:
[----:B------:R-:W-:Y:S01]  /*0ef0*/  IADD3 R24, PT, PT, R19, 0x4, RZ ;  /* 0x0000000413187810 */ /* 0x000fe20007ffe0ff */
[----:B------:R-:W-:-:S03]  /*0f00*/  VIADD R25, R22, 0x4 ;  /* 0x0000000416197836 */ /* 0x000fc60000000000 */
[----:B------:R-:W-:-:S04]  /*0f10*/  ISETP.GE.U32.AND P0, PT, R24, R3, PT ;  /* 0x000000031800720c */ /* 0x000fc80003f06070 */
[----:B------:R-:W-:Y:S01]  /*0f20*/  ISETP.GE.U32.OR P0, PT, R25, R4, P0 ;  /* 0x000000041900720c */ /* 0x000fe20000706470 */
[----:B------:R-:W-:-:S12]  /*0f30*/  @!P1 BRA `(.L_x_9) ;  /* 0x0000000000809947 */ /* 0x000fd80003800000 */
[----:B01-3--:R-:W0:Y:S01]  /*0f40*/  LDC.64 R8, c[0x0][0x380] ;  /* 0x0000e000ff087b82 */ /* 0x00be220000000a00 */
[----:B------:R-:W-:-:S04]  /*0f50*/  VIADD R7, R19, 0x4 ;  /* 0x0000000413077836 */ /* 0x000fc80000000000 */
[----:B------:R-:W-:-:S03]  /*0f60*/  IMAD R7, R7, R4, R22 ;  /* 0x0000000407077224 */ /* 0x000fc600078e0216 */
[----:B------:R-:W1:Y:S01]  /*0f70*/  LDC.64 R14, c[0x0][0x398] ;  /* 0x0000e600ff0e7b82 */ /* 0x000e620000000a00 */
[----:B------:R-:W-:-:S05]  /*0f80*/  VIADD R7, R7, 0xfffffffe ;  /* 0xfffffffe07077836 */ /* 0x000fca0000000000 */
[C---:B------:R-:W-:Y:S02]  /*0f90*/  IADD3.X R6, PT, PT, R7.reuse, R4, RZ, PT, !PT ;  /* 0x0000000407067210 */ /* 0x040fe40003ffe4ff */
[----:B------:R-:W2:Y:S08]  /*0fa0*/  LDC.64 R10, c[0x0][0x388] ;  /* 0x0000e200ff0a7b82 */ /* 0x000eb00000000a00 */
[----:B------:R-:W3:Y:S01]  /*0fb0*/  LDC.64 R20, c[0x0][0x390] ;  /* 0x0000e400ff147b82 */ /* 0x000ee20000000a00 */
[----:B0-----:R-:W-:-:S04]  /*0fc0*/  IMAD.WIDE.U32 R8, R7, 0x4, R8 ;  /* 0x0000000407087825 */ /* 0x001fc800078e0008 */
[----:B-1----:R-:W-:-:S04]  /*0fd0*/  IMAD.WIDE.U32 R12, R7, 0x4, R14 ;  /* 0x00000004070c7825 */ /* 0x002fc800078e000e */
[----:B------:R-:W-:Y:S02]  /*0fe0*/  IMAD.WIDE.U32 R14, R6, 0x4, R14 ;  /* 0x00000004060e7825 */ /* 0x000fe400078e000e */
[----:B------:R-:W4:Y:S02]  /*0ff0*/  LDG.E R6, desc[UR36][R8.64] ;  /* 0x0000002408067981 */ /* 0x000f24000c1e1900 */
[C---:B--2---:R-:W-:Y:S02]  /*1000*/  IMAD.WIDE.U32 R10, R7.reuse, 0x4, R10 ;  /* 0x00000004070a7825 */ /* 0x044fe400078e000a */
[----:B------:R-:W2:Y:S02]  /*1010*/  LDG.E R12, desc[UR36][R12.64] ;  /* 0x000000240c0c7981 */ /* 0x000ea4000c1e1900 */
[----:B---3--:R-:W-:Y:S02]  /*1020*/  IMAD.WIDE.U32 R20, R7, 0x4, R20 ;  /* 0x0000000407147825 */ /* 0x008fe400078e0014 */
[----:B------:R-:W4:Y:S04]  /*1030*/  LDG.E R7, desc[UR36][R8.64+0x4] ;  /* 0x0000042408077981 */ /* 0x000f28000c1e1900 */
[----:B------:R-:W2:Y:S04]  /*1040*/  LDG.E R13, desc[UR36][R14.64] ;  /* 0x000000240e0d7981 */ /* 0x000ea8000c1e1900 */
[----:B------:R-:W3:Y:S04]  /*1050*/  LDG.E R8, desc[UR36][R10.64] ;  /* 0x000000240a087981 */ /* 0x000ee8000c1e1900 */
[----:B------:R-:W3:Y:S04]  /*1060*/  LDG.E R9, desc[UR36][R10.64+0x4] ;  /* 0x000004240a097981 */ /* 0x000ee8000c1e1900 */
[----:B------:R-:W5:Y:S04]  /*1070*/  LDG.E R10, desc[UR36][R20.64] ;  /* 0x00000024140a7981 */ /* 0x000f68000c1e1900 */
[----:B------:R-:W5:Y:S01]  /*1080*/  LDG.E R11, desc[UR36][R20.64+0x4] ;  /* 0x00000424140b7981 */ /* 0x000f62000c1e1900 */
[----:B------:R-:W0:Y:S01]  /*1090*/  S2UR UR5, SR_CgaCtaId ;  /* 0x00000000000579c3 */ /* 0x000e220000008800 */
[----:B------:R-:W-:-:S02]  /*10a0*/  UMOV UR4, 0x400 ;  /* 0x0000040000047882 */ /* 0x000fc40000000000 */
[----:B0-----:R-:W-:-:S09]  /*10b0*/  ULEA UR4, UR5, UR4, 0x18 ;  /* 0x0000000405047291 */ /* 0x001fd2000f8ec0ff */
[----:B----4-:R4:W-:Y:S04]  /*10c0*/  STS.64 [UR4+0xc0], R6 ;  /* 0x0000c006ff007988 */ /* 0x0109e80008000a04 */
[----:B------:R4:W-:Y:S04]  /*10d0*/  STS.64 [UR4+0xe0], R6 ;  /* 0x0000e006ff007988 */ /* 0x0009e80008000a04 */
[----:B--2---:R4:W-:Y:S04]  /*10e0*/  STS.64 [UR4+0x3c0], R12 ;  /* 0x0003c00cff007988 */ /* 0x0049e80008000a04 */
[----:B------:R4:W-:Y:S04]  /*10f0*/  STS.64 [UR4+0x3e0], R12 ;  /* 0x0003e00cff007988 */ /* 0x0009e80008000a04 */
[----:B---3--:R4:W-:Y:S04]  /*1100*/  STS.64 [UR4+0x1c0], R8 ;  /* 0x0001c008ff007988 */ /* 0x0089e80008000a04 */
[----:B------:R4:W-:Y:S04]  /*1110*/  STS.64 [UR4+0x1e0], R8 ;  /* 0x0001e008ff007988 */ /* 0x0009e80008000a04 */
[----:B-----5:R4:W-:Y:S04]  /*1120*/  STS.64 [UR4+0x2c0], R10 ;  /* 0x0002c00aff007988 */ /* 0x0209e80008000a04 */
[----:B------:R4:W-:Y:S02]  /*1130*/  STS.64 [UR4+0x2e0], R10 ;  /* 0x0002e00aff007988 */ /* 0x0009e40008000a04 */
.L_x_9:
[----:B------:R-:W-:Y:S05]  /*1140*/  @P0 BRA `(.L_x_6) ;  /* 0x0000000000b80947 */ /* 0x000fea0003800000 */
[----:B01-34-:R-:W0:Y:S01]  /*1150*/  LDC.64 R10, c[0x0][0x380] ;  /* 0x0000e000ff0a7b82 */ /* 0x01be220000000a00 */
[----:B------:R-:W-:-:S04]  /*1160*/  IMAD R24, R24, R4, R25 ;  /* 0x0000000418187224 */ /* 0x000fc800078e0219 */
[----:B------:R-:W-:-:S03]  /*1170*/  IMAD.IADD R21, R24, 0x1, R4 ;  /* 0x0000000118157824 */ /* 0x000fc600078e0204 */
[----:B------:R-:W1:Y:S01]  /*1180*/  S2UR UR5, SR_CgaCtaId ;  /* 0x00000000000579c3 */ /* 0x000e620000008800 */
[----:B------:R-:W-:Y:S01]  /*1190*/  VIADD R20, R21, 0x1 ;  /* 0x0000000115147836 */ /* 0x000fe20000000000 */
[----:B------:R-:W-:-:S06]  /*11a0*/  UMOV UR4, 0x400 ;  /* 0x0000040000047882 */ /* 0x000fcc0000000000 */
[----:B------:R-:W2:Y:S01]  /*11b0*/  LDC.64 R14, c[0x0][0x398] ;  /* 0x0000e600ff0e7b82 */ /* 0x000ea20000000a00 */
        /* <DEDUP_REMOVED lines=39> */
.L_x_6:
[----:B------:R-:W-:Y:S05]  /*1430*/  BSYNC.RECONVERGENT B0 ;  /* 0x0000000000007941 */ /* 0x000fea0003800200 */
.L_x_5:
[----:B------:R-:W-:Y:S01]  /*1440*/  ISETP.NE.AND P0, PT, R0, RZ, PT ;  /* 0x000000ff0000720c */ /* 0x000fe20003f05270 */
[----:B01-34-:R-:W-:Y:S01]  /*1450*/  VIADD R6, R3, 0xfffffffc ;  /* 0xfffffffc03067836 */ /* 0x01bfe20000000000 */
[----:B------:R-:W-:Y:S02]  /*1460*/  BSSY.RECONVERGENT B0, `(.L_x_10) ;  /* 0x0000025000007945 */ /* 0x000fe40003800200 */
[----:B------:R-:W-:Y:S02]  /*1470*/  ISETP.GT.U32.OR P0, PT, R17, 0x1, !P0 ;  /* 0x000000011100780c */ /* 0x000fe40004704470 */
[----:B------:R-:W-:-:S04]  /*1480*/  ISETP.GE.U32.AND P1, PT, R19, R6, PT ;  /* 0x000000061300720c */ /* 0x000fc80003f26070 */
[----:B------:R-:W-:-:S07]  /*1490*/  ISETP.LT.U32.OR P1, PT, R17, 0x2, P1 ;  /* 0x000000021100780c */ /* 0x000fce0000f21470 */
[----:B------:R-:W-:Y:S06]  /*14a0*/  @P0 BRA `(.L_x_11) ;  /* 0x0000000000800947 */ /* 0x000fec0003800000 */
[----:B------:R-:W0:Y:S01]  /*14b0*/  LDC.64 R10, c[0x0][0x380] ;  /* 0x0000e000ff0a7b82 */ /* 0x000e220000000a00 */
[----:B------:R-:W-:-:S05]  /*14c0*/  IADD3 R3, PT, PT, R17, -0x2, R19 ;  /* 0xfffffffe11037810 */ /* 0x000fca0007ffe013 */
[----:B------:R-:W-:Y:S02]  /*14d0*/  IMAD R3, R3, R4, R23 ;  /* 0x0000000403037224 */ /* 0x000fe400078e0217 */
[----:B------:R-:W1:Y:S08]  /*14e0*/  LDC.64 R12, c[0x0][0x388] ;  /* 0x0000e200ff0c7b82 */ /* 0x000e700000000a00 */
[----:B------:R-:W2:Y:S08]  /*14f0*/  LDC.64 R6, c[0x0][0x390] ;  /* 0x0000e400ff067b82 */ /* 0x000eb00000000a00 */
[----:B------:R-:W3:Y:S01]  /*1500*/  LDC.64 R8, c[0x0][0x398] ;  /* 0x0000e600ff087b82 */ /* 0x000ee20000000a00 */
[----:B0-----:R-:W-:-:S06]  /*1510*/  IMAD.WIDE.U32 R10, R3, 0x4, R10 ;  /* 0x00000004030a7825 */ /* 0x001fcc00078e000a */
[----:B------:R-:W4:Y:S01]  /*1520*/  LDG.E R10, desc[UR36][R10.64] ;  /* 0x000000240a0a7981 */ /* 0x000f22000c1e1900 */
[----:B-1----:R-:W-:-:S06]  /*1530*/  IMAD.WIDE.U32 R12, R3, 0x4, R12 ;  /* 0x00000004030c7825 */ /* 0x002fcc00078e000c */
[----:B------:R-:W5:Y:S01]  /*1540*/  LDG.E R12, desc[UR36][R12.64] ;  /* 0x000000240c0c7981 */ /* 0x000f62000c1e1900 */
[----:B--2---:R-:W-:-:S06]  /*1550*/  IMAD.WIDE.U32 R6, R3, 0x4, R6 ;  /* 0x0000000403067825 */ /* 0x004fcc00078e0006 */
[----:B------:R0:W2:Y:S01]  /*1560*/  LDG.E R6, desc[UR36][R6.64] ;  /* 0x0000002406067981 */ /* 0x0000a2000c1e1900 */
[----:B---3--:R-:W-:-:S06]  /*1570*/  IMAD.WIDE.U32 R8, R3, 0x4, R8 ;  /* 0x0000000403087825 */ /* 0x008fcc00078e0008 */
[----:B------:R1:W3:Y:S01]  /*1580*/  LDG.E R8, desc[UR36][R8.64] ;  /* 0x0000002408087981 */ /* 0x0002e2000c1e1900 */
[----:B------:R-:W0:Y:S01]  /*1590*/  S2UR UR5, SR_CgaCtaId ;  /* 0x00000000000579c3 */ /* 0x000e220000008800 */
[----:B------:R-:W-:Y:S02]  /*15a0*/  UMOV UR4, 0x400 ;  /* 0x0000040000047882 */ /* 0x000fe40000000000 */
[----:B------:R-:W-:Y:S02]  /*15b0*/  UIADD3 UR6, UPT, UPT, UR4, 0x100, URZ ;  /* 0x0000010004067890 */ /* 0x000fe4000fffe0ff */
[----:B------:R-:W-:Y:S01]  /*15c0*/  UIADD3 UR7, UPT, UPT, UR4, 0x200, URZ ;  /* 0x0000020004077890 */ /* 0x000fe2000fffe0ff */
[----:B------:R-:W-:Y:S01]  /*15d0*/  LEA R3, R17, R18, 0x3 ;  /* 0x0000001211037211 */ /* 0x000fe200078e18ff */
[----:B0-----:R-:W-:Y:S02]  /*15e0*/  ULEA UR8, UR5, UR4, 0x18 ;  /* 0x0000000405087291 */ /* 0x001fe4000f8ec0ff */
[----:B------:R-:W-:-:S02]  /*15f0*/  UIADD3 UR4, UPT, UPT, UR4, 0x300, URZ ;  /* 0x0000030004047890 */ /* 0x000fc4000fffe0ff */
[----:B------:R-:W-:Y:S02]  /*1600*/  ULEA UR6, UR5, UR6, 0x18 ;  /* 0x0000000605067291 */ /* 0x000fe4000f8ec0ff */
[----:B------:R-:W-:Y:S02]  /*1610*/  ULEA UR7, UR5, UR7, 0x18 ;  /* 0x0000000705077291 */ /* 0x000fe4000f8ec0ff */
[----:B------:R-:W-:Y:S01]  /*1620*/  ULEA UR4, UR5, UR4, 0x18 ;  /* 0x0000000405047291 */ /* 0x000fe2000f8ec0ff */
[C---:B------:R-:W-:Y:S02]  /*1630*/  LEA R7, R3.reuse, UR8, 0x2 ;  /* 0x0000000803077c11 */ /* 0x040fe4000f8e10ff */
[C---:B-1----:R-:W-:Y:S02]  /*1640*/  LEA R9, R3.reuse, UR6, 0x2 ;  /* 0x0000000603097c11 */ /* 0x042fe4000f8e10ff */
[C---:B------:R-:W-:Y:S02]  /*1650*/  LEA R11, R3.reuse, UR7, 0x2 ;  /* 0x00000007030b7c11 */ /* 0x040fe4000f8e10ff */
[----:B------:R-:W-:Y:S01]  /*1660*/  LEA R3, R3, UR4, 0x2 ;  /* 0x0000000403037c11 */ /* 0x000fe2000f8e10ff */
[----:B----4-:R0:W-:Y:S04]  /*1670*/  STS [R7+0x8], R10 ;  /* 0x0000080a07007388 */ /* 0x0101e80000000800 */
[----:B-----5:R0:W-:Y:S04]  /*1680*/  STS [R9+0x8], R12 ;  /* 0x0000080c09007388 */ /* 0x0201e80000000800 */
[----:B--2---:R0:W-:Y:S04]  /*1690*/  STS [R11+0x8], R6 ;  /* 0x000008060b007388 */ /* 0x0041e80000000800 */
[----:B---3--:R0:W-:Y:S02]  /*16a0*/  STS [R3+0x8], R8 ;  /* 0x0000080803007388 */ /* 0x0081e40000000800 */
.L_x_11:
[----:B------:R-:W-:Y:S05]  /*16b0*/  BSYNC.RECONVERGENT B0 ;  /* 0x0000000000007941 */ /* 0x000fea0003800200 */
.L_x_10:
[----:B------:R-:W-:Y:S04]  /*16c0*/  BSSY.RECONVERGENT B0, `(.L_x_12) ;  /* 0x0000023000007945 */ /* 0x000fe80003800200 */
[----:B------:R-:W-:Y:S05]  /*16d0*/  @P1 BRA `(.L_x_13) ;  /* 0x0000000000841947 */ /* 0x000fea0003800000 */
[----:B0-----:R-:W0:Y:S01]  /*16e0*/  LDC.64 R12, c[0x0][0x380] ;  /* 0x0000e000ff0c7b82 */ /* 0x001e220000000a00 */
[----:B------:R-:W-:-:S04]  /*16f0*/  VIADD R3, R17, 0x4 ;  /* 0x0000000411037836 */ /* 0x000fc80000000000 */
[----:B------:R-:W-:-:S03]  /*1700*/  IMAD.IADD R19, R19, 0x1, R3 ;  /* 0x0000000113137824 */ /* 0x000fc600078e0203 */
[----:B------:R-:W1:Y:S01]  /*1710*/  LDC.64 R10, c[0x0][0x388] ;  /* 0x0000e200ff0a7b82 */ /* 0x000e620000000a00 */
[----:B------:R-:W-:-:S07]  /*1720*/  IMAD R19, R19, R4, R23 ;  /* 0x0000000413137224 */ /* 0x000fce00078e0217 */
        /* <DEDUP_REMOVED lines=28> */
.L_x_13:
[----:B------:R-:W-:Y:S05]  /*18f0*/  BSYNC.RECONVERGENT B0 ;  /* 0x0000000000007941 */ /* 0x000fea0003800200 */
.L_x_12:
[----:B------:R-:W-:Y:S01]  /*1900*/  BAR.SYNC.DEFER_BLOCKING 0x0 ;  /* 0x0000000000007b1d */ /* 0x000fe20000010000 */
[----:B------:R-:W-:-:S04]  /*1910*/  ISETP.NE.AND P0, PT, R22, 0x4, PT ;  /* 0x000000041600780c */ /* 0x000fc80003f05270 */
[----:B------:R-:W-:Y:S01]  /*1920*/  ISETP.NE.OR P0, PT, R0, 0x1, P0 ;  /* 0x000000010000780c */ /* 0x000fe20000705670 */
[----:B------:R-:W-:Y:S03]  /*1930*/  BSSY.RECONVERGENT B7, `(.L_x_14) ;  /* 0x00000c5000077945 */ /* 0x000fe60003800200 */
[----:B------:R-:W-:-:S13]  /*1940*/  ISETP.NE.OR P0, PT, R5, RZ, P0 ;  /* 0x000000ff0500720c */ /* 0x000fda0000705670 */
[----:B------:R-:W-:Y:S05]  /*1950*/  @P0 BRA `(.L_x_15) ;  /* 0x0000000c00080947 */ /* 0x000fea0003800000 */
[----:B01----:R-:W0:Y:S01]  /*1960*/  S2R R3, SR_CgaCtaId ;  /* 0x0000000000037919 */ /* 0x003e220000008800 */
[----:B------:R-:W-:Y:S01]  /*1970*/  MOV R24, 0x400 ;  /* 0x0000040000187802 */ /* 0x000fe20000000f00 */
[----:B------:R-:W-:Y:S01]  /*1980*/  HFMA2 R23, -RZ, RZ, 0, 0 ;  /* 0x00000000ff177431 */ /* 0x000fe200000001ff */
[----:B------:R-:W-:Y:S02]  /*1990*/  BSSY.RECONVERGENT B6, `(.L_x_16) ;  /* 0x00000b7000067945 */ /* 0x000fe40003800200 */
[----:B0-----:R-:W-:-:S07]  /*19a0*/  LEA R24, R3, R24, 0x18 ;  /* 0x0000001803187211 */ /* 0x001fce00078ec0ff */
.L_x_35:
[C---:B------:R-:W-:Y:S01]  /*19b0*/  IMAD R22, R23.reuse, 0x20, R24 ;  /* 0x0000002017167824 */ /* 0x040fe200078e0218 */
[----:B------:R-:W-:Y:S01]  /*19c0*/  MOV R19, 0x0 ;  /* 0x0000000000137802 */ /* 0x000fe20000000f00 */
[----:B------:R-:W0:Y:S01]  /*19d0*/  LDCU.64 UR4, c[0x4][0x8] ;  /* 0x01000100ff0477ac */ /* 0x000e220008000a00 */
[----:B------:R-:W-:Y:S02]  /*19e0*/  VIADD R23, R23, 0x2 ;  /* 0x0000000217177836 */ /* 0x000fe40000000000 */
[----:B------:R-:W1:Y:S01]  /*19f0*/  LDS R0, [R22] ;  /* 0x0000000016007984 */ /* 0x000e620000000800 */
[----:B------:R2:W3:Y:S01]  /*1a00*/  LDC.64 R8, c[0x4][R19] ;  /* 0x0100000013087b82 */ /* 0x0004e20000000a00 */
[----:B------:R-:W-:Y:S01]  /*1a10*/  IMAD.MOV.U32 R6, RZ, RZ, R2 ;  /* 0x000000ffff067224 */ /* 0x000fe200078e0002 */
[----:B------:R-:W-:Y:S01]  /*1a20*/  ISETP.NE.AND P0, PT, R23, 0x8, PT ;  /* 0x000000081700780c */ /* 0x000fe20003f05270 */
[----:B------:R-:W-:-:S03]  /*1a30*/  IMAD.MOV.U32 R7, RZ, RZ, R16 ;  /* 0x000000ffff077224 */ /* 0x000fc600078e0010 */
[----:B------:R-:W-:Y:S01]  /*1a40*/  P2R R25, PR, RZ, 0x1 ;  /* 0x00000001ff197803 */ /* 0x000fe20000000000 */
[----:B0-----:R-:W-:Y:S01]  /*1a50*/  IMAD.U32 R4, RZ, RZ, UR4 ;  /* 0x00000004ff047e24 */ /* 0x001fe2000f8e00ff */
[----:B------:R-:W-:Y:S01]  /*1a60*/  MOV R5, UR5 ;  /* 0x0000000500057c02 */ /* 0x000fe20008000f00 */
[----:B-1----:R2:W-:Y:S06]  /*1a70*/  STL [R1], R0 ;  /* 0x0000000001007387 */ /* 0x0025ec0000100800 */
[----:B------:R-:W-:-:S07]  /*1a80*/  LEPC R20, `(.L_x_17) ;  /* 0x000000001014794e */ /* 0x000fce0000000000 */
[----:B--23--:R-:W-:Y:S05]  /*1a90*/  CALL.ABS.NOINC R8 ;  /* 0x0000000008007343 */ /* 0x00cfea0003c00000 */
.L_x_17:
[----:B------:R-:W0:Y:S01]  /*1aa0*/  LDS R0, [R22+0x4] ;  /* 0x0000040016007984 */ /* 0x000e220000000800 */
[----:B------:R1:W2:Y:S01]  /*1ab0*/  LDC.64 R8, c[0x4][R19] ;  /* 0x0100000013087b82 */ /* 0x0002a20000000a00 */
[----:B------:R-:W3:Y:S01]  /*1ac0*/  LDCU.64 UR4, c[0x4][0x8] ;  /* 0x01000100ff0477ac */ /* 0x000ee20008000a00 */
[----:B------:R-:W-:Y:S02]  /*1ad0*/  IMAD.MOV.U32 R6, RZ, RZ, R2 ;  /* 0x000000ffff067224 */ /* 0x000fe400078e0002 */
[----:B------:R-:W-:Y:S02]  /*1ae0*/  IMAD.MOV.U32 R7, RZ, RZ, R16 ;  /* 0x000000ffff077224 */ /* 0x000fe400078e0010 */
[----:B---3--:R-:W-:Y:S01]  /*1af0*/  IMAD.U32 R4, RZ, RZ, UR4 ;  /* 0x00000004ff047e24 */ /* 0x008fe2000f8e00ff */
[----:B------:R-:W-:Y:S01]  /*1b00*/  MOV R5, UR5 ;  /* 0x0000000500057c02 */ /* 0x000fe20008000f00 */
[----:B0-----:R1:W-:Y:S06]  /*1b10*/  STL [R1], R0 ;  /* 0x0000000001007387 */ /* 0x0013ec0000100800 */
[----:B------:R-:W-:-:S07]  /*1b20*/  LEPC R20, `(.L_x_18) ;  /* 0x000000001014794e */ /* 0x000fce0000000000 */
[----:B-12---:R-:W-:Y:S05]  /*1b30*/  CALL.ABS.NOINC R8 ;  /* 0x0000000008007343 */ /* 0x006fea0003c00000 */
.L_x_18:
        /* <DEDUP_REMOVED lines=10> */
.L_x_19:
        /* <DEDUP_REMOVED lines=10> */
.L_x_20:
        /* <DEDUP_REMOVED lines=10> */
.L_x_21:
        /* <DEDUP_REMOVED lines=10> */
.L_x_22:
        /* <DEDUP_REMOVED lines=10> */
.L_x_23:
        /* <DEDUP_REMOVED lines=10> */
.L_x_24:
[----:B------:R0:W1:Y:S01]  /*1f00*/  LDC.64 R8, c[0x4][R19] ;  /* 0x0100000013087b82 */ /* 0x0000620000000a00 */
[----:B------:R-:W2:Y:S01]  /*1f10*/  LDCU.64 UR4, c[0x4][0x10] ;  /* 0x01000200ff0477ac */ /* 0x000ea20008000a00 */
[----:B------:R-:W-:Y:S01]  /*1f20*/  CS2R R6, SRZ ;  /* 0x0000000000067805 */ /* 0x000fe2000001ff00 */
[----:B--2---:R-:W-:Y:S01]  /*1f30*/  IMAD.U32 R4, RZ, RZ, UR4 ;  /* 0x00000004ff047e24 */ /* 0x004fe2000f8e00ff */
[----:B0-----:R-:W-:-:S07]  /*1f40*/  MOV R5, UR5 ;  /* 0x0000000500057c02 */ /* 0x001fce0008000f00 */
[----:B------:R-:W-:-:S07]  /*1f50*/  LEPC R20, `(.L_x_25) ;  /* 0x000000001014794e */ /* 0x000fce0000000000 */
[----:B-1----:R-:W-:Y:S05]  /*1f60*/  CALL.ABS.NOINC R8 ;  /* 0x0000000008007343 */ /* 0x002fea0003c00000 */
.L_x_25:
[----:B------:R-:W0:Y:S01]  /*1f70*/  LDS R0, [R22+0x20] ;  /* 0x0000200016007984 */ /* 0x000e220000000800 */
[----:B------:R1:W2:Y:S01]  /*1f80*/  LDC.64 R8, c[0x4][R19] ;  /* 0x0100000013087b82 */ /* 0x0002a20000000a00 */
[----:B------:R-:W3:Y:S01]  /*1f90*/  LDCU.64 UR4, c[0x4][0x8] ;  /* 0x01000100ff0477ac */ /* 0x000ee20008000a00 */
[----:B------:R-:W-:Y:S01]  /*1fa0*/  IMAD.MOV.U32 R6, RZ, RZ, R2 ;  /* 0x000000ffff067224 */ /* 0x000fe200078e0002 */
[----:B------:R-:W-:Y:S01]  /*1fb0*/  MOV R7, R16 ;  /* 0x0000001000077202 */ /* 0x000fe20000000f00 */
[----:B---3--:R-:W-:Y:S02]  /*1fc0*/  IMAD.U32 R4, RZ, RZ, UR4 ;  /* 0x00000004ff047e24 */ /* 0x008fe4000f8e00ff */
[----:B------:R-:W-:Y:S01]  /*1fd0*/  IMAD.U32 R5, RZ, RZ, UR5 ;  /* 0x00000005ff057e24 */ /* 0x000fe2000f8e00ff */
[----:B0-----:R1:W-:Y:S06]  /*1fe0*/  STL [R1], R0 ;  /* 0x0000000001007387 */ /* 0x0013ec0000100800 */
[----:B------:R-:W-:-:S07]  /*1ff0*/  LEPC R20, `(.L_x_26) ;  /* 0x000000001014794e */ /* 0x000fce0000000000 */
[----:B-12---:R-:W-:Y:S05]  /*2000*/  CALL.ABS.NOINC R8 ;  /* 0x0000000008007343 */ /* 0x006fea0003c00000 */
.L_x_26:
        /* <DEDUP_REMOVED lines=10> */
.L_x_27:
        /* <DEDUP_REMOVED lines=10> */
.L_x_28:
        /* <DEDUP_REMOVED lines=10> */
.L_x_29:
        /* <DEDUP_REMOVED lines=10> */
.L_x_30:
        /* <DEDUP_REMOVED lines=10> */
.L_x_31:
        /* <DEDUP_REMOVED lines=10> */
.L_x_32:
        /* <DEDUP_REMOVED lines=10> */
.L_x_33:
[----:B------:R0:W1:Y:S01]  /*2470*/  LDC.64 R8, c[0x4][R19] ;  /* 0x0100000013087b82 */ /* 0x0000620000000a00 */
[----:B------:R-:W2:Y:S01]  /*2480*/  LDCU.64 UR4, c[0x4][0x10] ;  /* 0x01000200ff0477ac */ /* 0x000ea20008000a00 */
[----:B------:R-:W-:Y:S01]  /*2490*/  CS2R R6, SRZ ;  /* 0x0000000000067805 */ /* 0x000fe2000001ff00 */
[----:B--2---:R-:W-:Y:S02]  /*24a0*/  IMAD.U32 R4, RZ, RZ, UR4 ;  /* 0x00000004ff047e24 */ /* 0x004fe4000f8e00ff */
[----:B0-----:R-:W-:-:S07]  /*24b0*/  IMAD.U32 R5, RZ, RZ, UR5 ;  /* 0x00000005ff057e24 */ /* 0x001fce000f8e00ff */
[----:B------:R-:W-:-:S07]  /*24c0*/  LEPC R20, `(.L_x_34) ;  /* 0x000000001014794e */ /* 0x000fce0000000000 */
[----:B-1----:R-:W-:Y:S05]  /*24d0*/  CALL.ABS.NOINC R8 ;  /* 0x0000000008007343 */ /* 0x002fea0003c00000 */
.L_x_34:
[----:B------:R-:W-:-:S13]  /*24e0*/  ISETP.NE.AND P6, PT, R25, RZ, PT ;  /* 0x000000ff1900720c */ /* 0x000fda0003fc5270 */
[----:B------:R-:W-:Y:S05]  /*24f0*/  @P6 BRA `(.L_x_35) ;  /* 0xfffffff4002c6947 */ /* 0x000fea000383ffff */
[----:B------:R-:W-:Y:S05]  /*2500*/  BSYNC.RECONVERGENT B6 ;  /* 0x0000000000067941 */ /* 0x000fea0003800200 */
.L_x_16:
[----:B------:R0:W1:Y:S01]  /*2510*/  LDC.64 R2, c[0x4][R19] ;  /* 0x0100000013027b82 */ /* 0x0000620000000a00 */
[----:B------:R-:W2:Y:S01]  /*2520*/  LDCU.64 UR4, c[0x4][0x10] ;  /* 0x01000200ff0477ac */ /* 0x000ea20008000a00 */
[----:B------:R-:W-:Y:S01]  /*2530*/  CS2R R6, SRZ ;  /* 0x0000000000067805 */ /* 0x000fe2000001ff00 */
[----:B--2---:R-:W-:Y:S01]  /*2540*/  IMAD.U32 R4, RZ, RZ, UR4 ;  /* 0x00000004ff047e24 */ /* 0x004fe2000f8e00ff */
[----:B0-----:R-:W-:-:S07]  /*2550*/  MOV R5, UR5 ;  /* 0x0000000500057c02 */ /* 0x001fce0008000f00 */
[----:B------:R-:W-:-:S07]  /*2560*/  LEPC R20, `(.L_x_15) ;  /* 0x000000001014794e */ /* 0x000fce0000000000 */
[----:B-1----:R-:W-:Y:S05]  /*2570*/  CALL.ABS.NOINC R2 ;  /* 0x0000000002007343 */ /* 0x002fea0003c00000 */
.L_x_15:
[----:B------:R-:W-:Y:S05]  /*2580*/  BSYNC.RECONVERGENT B7 ;  /* 0x0000000000077941 */ /* 0x000fea0003800200 */
.L_x_14:
[----:B------:R-:W2:Y:S01]  /*2590*/  S2UR UR5, SR_CgaCtaId ;  /* 0x00000000000579c3 */ /* 0x000ea20000008800 */
[----:B------:R-:W3:Y:S01]  /*25a0*/  LDCU UR6, c[0x0][0x3b0] ;  /* 0x00007600ff0677ac */ /* 0x000ee20008000800 */
[----:B------:R-:W-:Y:S01]  /*25b0*/  IMAD R2, R17, 0x8, R18 ;  /* 0x0000000811027824 */ /* 0x000fe200078e0212 */
[----:B------:R-:W-:Y:S01]  /*25c0*/  UMOV UR4, 0x400 ;  /* 0x0000040000047882 */ /* 0x000fe20000000000 */
[----:B---3--:R-:W-:Y:S01]  /*25d0*/  ISETP.NE.AND P0, PT, RZ, UR6, PT ;  /* 0x00000006ff007c0c */ /* 0x008fe2000bf05270 */
[----:B--2---:R-:W-:-:S06]  /*25e0*/  ULEA UR6, UR5, UR4, 0x18 ;  /* 0x0000000405067291 */ /* 0x004fcc000f8ec0ff */
[----:B------:R-:W-:-:S06]  /*25f0*/  LEA R20, R2, UR6, 0x2 ;  /* 0x0000000602147c11 */ /* 0x000fcc000f8e10ff */
[----:B------:R-:W-:Y:S05]  /*2600*/  @!P0 EXIT ;  /* 0x000000000000894d */ /* 0x000fea0003800000 */
[----:B------:R-:W-:Y:S01]  /*2610*/  UIADD3 UR6, UPT, UPT, UR4, 0x100, URZ ;  /* 0x0000010004067890 */ /* 0x000fe2000fffe0ff */
[----:B01----:R-:W-:Y:S01]  /*2620*/  LDS R11, [R20+0x24] ;  /* 0x00002400140b7984 */ /* 0x003fe20000000800 */
[----:B------:R-:W-:Y:S01]  /*2630*/  UIADD3 UR7, UPT, UPT, UR4, 0x200, URZ ;  /* 0x0000020004077890 */ /* 0x000fe2000fffe0ff */
[----:B------:R-:W0:Y:S01]  /*2640*/  S2UR UR9, SR_CgaCtaId ;  /* 0x00000000000979c3 */ /* 0x000e220000008800 */
[----:B------:R-:W-:Y:S01]  /*2650*/  ULEA UR6, UR5, UR6, 0x18 ;  /* 0x0000000605067291 */ /* 0x000fe2000f8ec0ff */
[----:B------:R-:W-:Y:S01]  /*2660*/  LDS R14, [R20+0x2c] ;  /* 0x00002c00140e7984 */ /* 0x000fe20000000800 */
[----:B------:R-:W-:Y:S02]  /*2670*/  ULEA UR7, UR5, UR7, 0x18 ;  /* 0x0000000705077291 */ /* 0x000fe4000f8ec0ff */
[----:B------:R-:W-:Y:S01]  /*2680*/  UIADD3 UR4, UPT, UPT, UR4, 0x300, URZ ;  /* 0x0000030004047890 */ /* 0x000fe2000fffe0ff */
[----:B------:R-:W1:Y:S01]  /*2690*/  LDS R17, [R20+0x34] ;  /* 0x0000340014117984 */ /* 0x000e620000000800 */
[C---:B------:R-:W-:Y:S01]  /*26a0*/  LEA R19, R2.reuse, UR6, 0x2 ;  /* 0x0000000602137c11 */ /* 0x040fe2000f8e10ff */
[----:B------:R-:W-:Y:S01]  /*26b0*/  UMOV UR6, 0x400 ;  /* 0x0000040000067882 */ /* 0x000fe20000000000 */
[----:B------:R-:W-:Y:S01]  /*26c0*/  LEA R0, R2, UR7, 0x2 ;  /* 0x0000000702007c11 */ /* 0x000fe2000f8e10ff */
[----:B------:R-:W-:Y:S01]  /*26d0*/  LDS R22, [R20+0x3c] ;  /* 0x00003c0014167984 */ /* 0x000fe20000000800 */
[----:B------:R-:W-:Y:S01]  /*26e0*/  ULEA UR4, UR5, UR4, 0x18 ;  /* 0x0000000405047291 */ /* 0x000fe2000f8ec0ff */
[----:B------:R-:W2:Y:S01]  /*26f0*/  S2UR UR5, SR_CgaCtaId ;  /* 0x00000000000579c3 */ /* 0x000ea20000008800 */
[----:B------:R-:W-:Y:S01]  /*2700*/  UMOV UR8, 0x400 ;  /* 0x0000040000087882 */ /* 0x000fe20000000000 */
[----:B------:R-:W-:Y:S01]  /*2710*/  LDS R12, [R19+0x24] ;  /* 0x00002400130c7984 */ /* 0x000fe20000000800 */
[----:B------:R-:W-:-:S02]  /*2720*/  UIADD3 UR6, UPT, UPT, UR6, 0x200, URZ ;  /* 0x0000020006067890 */ /* 0x000fc4000fffe0ff */
[----:B------:R-:W-:Y:S01]  /*2730*/  LEA R2, R2, UR4, 0x2 ;  /* 0x0000000402027c11 */ /* 0x000fe2000f8e10ff */
[----:B------:R-:W-:Y:S01]  /*2740*/  LDS R15, [R19+0x2c] ;  /* 0x00002c00130f7984 */ /* 0x000fe20000000800 */
[----:B------:R-:W-:Y:S01]  /*2750*/  UMOV UR4, 0x400 ;  /* 0x0000040000047882 */ /* 0x000fe20000000000 */
[----:B------:R-:W3:Y:S01]  /*2760*/  S2UR UR7, SR_CgaCtaId ;  /* 0x00000000000779c3 */ /* 0x000ee20000008800 */
[----:B------:R-:W-:Y:S01]  /*2770*/  UIADD3 UR4, UPT, UPT, UR4, 0x100, URZ ;  /* 0x0000010004047890 */ /* 0x000fe2000fffe0ff */
[----:B------:R-:W4:Y:S01]  /*2780*/  LDS R18, [R19+0x34] ;  /* 0x0000340013127984 */ /* 0x000f220000000800 */
[----:B------:R-:W-:-:S03]  /*2790*/  UIADD3 UR8, UPT, UPT, UR8, 0x300, URZ ;  /* 0x0000030008087890 */ /* 0x000fc6000fffe0ff */
[----:B------:R-:W-:Y:S01]  /*27a0*/  LDS R23, [R19+0x3c] ;  /* 0x00003c0013177984 */ /* 0x000fe20000000800 */
[----:B0-----:R-:W-:-:S03]  /*27b0*/  ULEA UR8, UR9, UR8, 0x18 ;  /* 0x0000000809087291 */ /* 0x001fc6000f8ec0ff */
[----:B------:R-:W0:Y:S04]  /*27c0*/  LDS R24, [R19+0x48] ;  /* 0x0000480013187984 */ /* 0x000e280000000800 */
[----:B------:R-:W-:Y:S01]  /*27d0*/  LDS R13, [R0+0x24] ;  /* 0x00002400000d7984 */ /* 0x000fe20000000800 */
[----:B--2---:R-:W-:-:S03]  /*27e0*/  ULEA UR4, UR5, UR4, 0x18 ;  /* 0x0000000405047291 */ /* 0x004fc6000f8ec0ff */
[----:B------:R-:W-:Y:S04]  /*27f0*/  LDS R16, [R0+0x2c] ;  /* 0x00002c0000107984 */ /* 0x000fe80000000800 */
[----:B------:R-:W2:Y:S01]  /*2800*/  LDS R21, [R0+0x34] ;  /* 0x0000340000157984 */ /* 0x000ea20000000800 */
[----:B---3--:R-:W-:-:S03]  /*2810*/  ULEA UR6, UR7, UR6, 0x18 ;  /* 0x0000000607067291 */ /* 0x008fc6000f8ec0ff */
[----:B------:R-:W-:Y:S01]  /*2820*/  LDS R6, [R19+0x50] ;  /* 0x0000500013067984 */ /* 0x000fe20000000800 */
[----:B-1----:R-:W-:-:S03]  /*2830*/  IADD3 R11, PT, PT, R17, R14, R11 ;  /* 0x0000000e110b7210 */ /* 0x002fc60007ffe00b */
[----:B------:R-:W1:Y:S04]  /*2840*/  LDS R5, [R19+0x58] ;  /* 0x0000580013057984 */ /* 0x000e680000000800 */
[----:B------:R-:W3:Y:S04]  /*2850*/  LDS R25, [R20+0x48] ;  /* 0x0000480014197984 */ /* 0x000ee80000000800 */
[----:B------:R-:W-:Y:S04]  /*2860*/  LDS R10, [R0+0x3c] ;  /* 0x00003c00000a7984 */ /* 0x000fe80000000800 */
[----:B------:R-:W5:Y:S01]  /*2870*/  LDS R9, [R0+0x48] ;  /* 0x0000480000097984 */ /* 0x000f620000000800 */
[----:B----4-:R-:W-:-:S03]  /*2880*/  IADD3 R12, PT, PT, R18, R15, R12 ;  /* 0x0000000f120c7210 */ /* 0x010fc60007ffe00c */
[----:B------:R-:W-:Y:S04]  /*2890*/  LDS R8, [R20+0x50] ;  /* 0x0000500014087984 */ /* 0x000fe80000000800 */
[----:B------:R-:W4:Y:S01]  /*28a0*/  LDS R7, [R20+0x58] ;  /* 0x0000580014077984 */ /* 0x000f220000000800 */
[----:B0-----:R-:W-:-:S03]  /*28b0*/  IADD3 R12, PT, PT, R24, R23, R12 ;  /* 0x00000017180c7210 */ /* 0x001fc60007ffe00c */
[----:B------:R-:W-:Y:S04]  /*28c0*/  LDS R4, [R0+0x50] ;  /* 0x0000500000047984 */ /* 0x000fe80000000800 */
[----:B------:R-:W0:Y:S01]  /*28d0*/  LDS R3, [R0+0x58] ;  /* 0x0000580000037984 */ /* 0x000e220000000800 */
[----:B--2---:R-:W-:-:S03]  /*28e0*/  IADD3 R13, PT, PT, R21, R16, R13 ;  /* 0x00000010150d7210 */ /* 0x004fc60007ffe00d */
[----:B------:R-:W-:Y:S04]  /*28f0*/  LDS R15, [R20+0x64] ;  /* 0x00006400140f7984 */ /* 0x000fe80000000800 */
[----:B------:R-:W-:Y:S01]  /*2900*/  LDS R14, [R0+0x60] ;  /* 0x00006000000e7984 */ /* 0x000fe20000000800 */
[----:B-1----:R-:W-:-:S03]  /*2910*/  IADD3 R24, PT, PT, R5, R6, R12 ;  /* 0x0000000605187210 */ /* 0x002fc60007ffe00c */
[----:B------:R-:W1:Y:S01]  /*2920*/  LDS R17, [R0+0x64] ;  /* 0x0000640000117984 */ /* 0x000e620000000800 */
[----:B---3--:R-:W-:-:S03]  /*2930*/  IADD3 R11, PT, PT, R25, R22, R11 ;  /* 0x00000016190b7210 */ /* 0x008fc60007ffe00b */
[----:B------:R-:W2:Y:S04]  /*2940*/  LDS R12, [R20+0x60] ;  /* 0x00006000140c7984 */ /* 0x000ea80000000800 */
[----:B------:R-:W-:Y:S01]  /*2950*/  LDS R18, [R20+0x6c] ;  /* 0x00006c0014127984 */ /* 0x000fe20000000800 */
[----:B-----5:R-:W-:-:S03]  /*2960*/  IADD3 R9, PT, PT, R9, R10, R13 ;  /* 0x0000000a09097210 */ /* 0x020fc60007ffe00d */
[----:B------:R-:W3:Y:S04]  /*2970*/  LDS R23, [R20+0x74] ;  /* 0x0000740014177984 */ /* 0x000ee80000000800 */
[----:B------:R-:W-:Y:S01]  /*2980*/  LDS R13, [R19+0x60] ;  /* 0x00006000130d7984 */ /* 0x000fe20000000800 */
[----:B----4-:R-:W-:-:S03]  /*2990*/  IADD3 R7, PT, PT, R7, R8, R11 ;  /* 0x0000000807077210 */ /* 0x010fc60007ffe00b */
[----:B------:R-:W4:Y:S04]  /*29a0*/  LDS R16, [R19+0x64] ;  /* 0x0000640013107984 */ /* 0x000f280000000800 */
[----:B------:R-:W-:Y:S01]  /*29b0*/  LDS R21, [R19+0x6c] ;  /* 0x00006c0013157984 */ /* 0x000fe20000000800 */
[----:B0-----:R-:W-:-:S03]  /*29c0*/  IADD3 R25, PT, PT, R3, R4, R9 ;  /* 0x0000000403197210 */ /* 0x001fc60007ffe009 */
[----:B------:R-:W0:Y:S04]  /*29d0*/  LDS R22, [R19+0x74] ;  /* 0x0000740013167984 */ /* 0x000e280000000800 */
[----:B------:R-:W-:Y:S04]  /*29e0*/  LDS R11, [R0+0x6c] ;  /* 0x00006c00000b7984 */ /* 0x000fe80000000800 */
[----:B------:R-:W5:Y:S04]  /*29f0*/  LDS R10, [R0+0x74] ;  /* 0x00007400000a7984 */ /* 0x000f680000000800 */
[----:B------:R-:W-:Y:S01]  /*2a00*/  LDS R6, [R19+0x7c] ;  /* 0x00007c0013067984 */ /* 0x000fe20000000800 */
[----:B-1----:R-:W-:-:S03]  /*2a10*/  IADD3 R14, PT, PT, R17, R14, R25 ;  /* 0x0000000e110e7210 */ /* 0x002fc60007ffe019 */
[----:B------:R-:W1:Y:S01]  /*2a20*/  LDS R9, [R19+0x88] ;  /* 0x0000880013097984 */ /* 0x000e620000000800 */
[----:B--2---:R-:W-:-:S03]  /*2a30*/  IADD3 R7, PT, PT, R15, R12, R7 ;  /* 0x0000000c0f077210 */ /* 0x004fc60007ffe007 */
[----:B------:R-:W-:Y:S04]  /*2a40*/  LDS R5, [R0+0x7c] ;  /* 0x00007c0000057984 */ /* 0x000fe80000000800 */
[----:B------:R-:W2:Y:S01]  /*2a50*/  LDS R4, [R0+0x88] ;  /* 0x0000880000047984 */ /* 0x000ea20000000800 */
[----:B---3--:R-:W-:-:S03]  /*2a60*/  IADD3 R7, PT, PT, R23, R18, R7 ;  /* 0x0000001217077210 */ /* 0x008fc60007ffe007 */
[----:B------:R-:W-:Y:S04]  /*2a70*/  LDS R8, [R20+0x7c] ;  /* 0x00007c0014087984 */ /* 0x000fe80000000800 */
[----:B------:R-:W3:Y:S01]  /*2a80*/  LDS R3, [R20+0x88] ;  /* 0x0000880014037984 */ /* 0x000ee20000000800 */
[----:B----4-:R-:W-:-:S03]  /*2a90*/  IADD3 R13, PT, PT, R16, R13, R24 ;  /* 0x0000000d100d7210 */ /* 0x010fc60007ffe018 */
[----:B------:R-:W-:Y:S04]  /*2aa0*/  LDS R16, [R2+0x24] ;  /* 0x0000240002107984 */ /* 0x000fe80000000800 */
[----:B------:R-:W-:Y:S01]  /*2ab0*/  LDS R17, [R2+0x2c] ;  /* 0x00002c0002117984 */ /* 0x000fe20000000800 */
[----:B0-----:R-:W-:-:S03]  /*2ac0*/  IADD3 R13, PT, PT, R22, R21, R13 ;  /* 0x00000015160d7210 */ /* 0x001fc60007ffe00d */
[----:B------:R-:W0:Y:S01]  /*2ad0*/  LDS R18, [R2+0x34] ;  /* 0x0000340002127984 */ /* 0x000e220000000800 */
[----:B-----5:R-:W-:-:S03]  /*2ae0*/  IADD3 R10, PT, PT, R10, R11, R14 ;  /* 0x0000000b0a0a7210 */ /* 0x020fc60007ffe00e */
[----:B------:R-:W-:Y:S04]  /*2af0*/  LDS R15, [R2+0x3c] ;  /* 0x00003c00020f7984 */ /* 0x000fe80000000800 */
[----:B------:R-:W4:Y:S01]  /*2b00*/  LDS R14, [R2+0x48] ;  /* 0x00004800020e7984 */ /* 0x000f220000000800 */
[----:B-1----:R-:W-:-:S03]  /*2b10*/  IADD3 R6, PT, PT, R9, R6, R13 ;  /* 0x0000000609067210 */ /* 0x002fc60007ffe00d */
[----:B------:R-:W-:Y:S04]  /*2b20*/  LDS R24, [R0+0x90] ;  /* 0x0000900000187984 */ /* 0x000fe80000000800 */
[----:B------:R-:W1:Y:S01]  /*2b30*/  LDS R26, [R0+0x98] ;  /* 0x00009800001a7984 */ /* 0x000e620000000800 */
[----:B--2---:R-:W-:-:S03]  /*2b40*/  IADD3 R13, PT, PT, R4, R5, R10 ;  /* 0x00000005040d7210 */ /* 0x004fc60007ffe00a */
[----:B------:R-:W-:Y:S04]  /*2b50*/  LDS R22, [R20+0x90] ;  /* 0x0000900014167984 */ /* 0x000fe80000000800 */
[----:B------:R-:W2:Y:S01]  /*2b60*/  LDS R23, [R20+0x98] ;  /* 0x0000980014177984 */ /* 0x000ea20000000800 */
[----:B---3--:R-:W-:-:S03]  /*2b70*/  IADD3 R3, PT, PT, R3, R8, R7 ;  /* 0x0000000803037210 */ /* 0x008fc60007ffe007 */
[----:B------:R-:W-:Y:S04]  /*2b80*/  LDS R21, [R19+0x90] ;  /* 0x0000900013157984 */ /* 0x000fe80000000800 */
[----:B------:R-:W3:Y:S04]  /*2b90*/  LDS R25, [R19+0x98] ;  /* 0x0000980013197984 */ /* 0x000ee80000000800 */
[----:B------:R-:W-:Y:S01]  /*2ba0*/  LDS R5, [R2+0x50] ;  /* 0x0000500002057984 */ /* 0x000fe20000000800 */
[----:B0-----:R-:W-:-:S03]  /*2bb0*/  IADD3 R16, PT, PT, R18, R17, R16 ;  /* 0x0000001112107210 */ /* 0x001fc60007ffe010 */
[----:B------:R-:W0:Y:S04]  /*2bc0*/  LDS R4, [R2+0x58] ;  /* 0x0000580002047984 */ /* 0x000e280000000800 */
[----:B------:R-:W-:Y:S04]  /*2bd0*/  LDS R10, [R19+0xa0] ;  /* 0x0000a000130a7984 */ /* 0x000fe80000000800 */
[----:B------:R-:W5:Y:S01]  /*2be0*/  LDS R9, [R19+0xa4] ;  /* 0x0000a40013097984 */ /* 0x000f620000000800 */
[----:B----4-:R-:W-:-:S03]  /*2bf0*/  IADD3 R14, PT, PT, R14, R15, R16 ;  /* 0x0000000f0e0e7210 */ /* 0x010fc60007ffe010 */
        /* <DEDUP_REMOVED lines=9> */
[----:B------:R-:W-:Y:S01]  /*2c90*/  LDS R18, [R20+0xac] ;  /* 0x0000ac0014127984 */ /* 0x000fe20000000800 */
[----:B0-----:R-:W-:-:S03]  /*2ca0*/  IADD3 R26, PT, PT, R4, R5, R14 ;  /* 0x00000005041a7210 */ /* 0x001fc60007ffe00e */
[----:B------:R-:W0:Y:S04]  /*2cb0*/  LDS R23, [R20+0xb4] ;  /* 0x0000b40014177984 */ /* 0x000e280000000800 */
[----:B------:R-:W-:Y:S01]  /*2cc0*/  LDS R15, [R2+0x6c] ;  /* 0x00006c00020f7984 */ /* 0x000fe20000000800 */
[----:B-----5:R-:W-:-:S03]  /*2cd0*/  IADD3 R6, PT, PT, R9, R10, R6 ;  /* 0x0000000a09067210 */ /* 0x020fc60007ffe006 */
[----:B------:R-:W3:Y:S04]  /*2ce0*/  LDS R14, [R2+0x74] ;  /* 0x00007400020e7984 */ /* 0x000ee80000000800 */
[----:B------:R-:W-:Y:S01]  /*2cf0*/  LDS R21, [R19+0xac] ;  /* 0x0000ac0013157984 */ /* 0x000fe20000000800 */
[----:B----4-:R-:W-:-:S03]  /*2d00*/  IADD3 R3, PT, PT, R11, R12, R3 ;  /* 0x0000000c0b037210 */ /* 0x010fc60007ffe003 */
[----:B------:R-:W4:Y:S04]  /*2d10*/  LDS R24, [R19+0xb4] ;  /* 0x0000b40013187984 */ /* 0x000f280000000800 */
[----:B------:R-:W-:Y:S01]  /*2d20*/  LDS R22, [R0+0xac] ;  /* 0x0000ac0000167984 */ /* 0x000fe20000000800 */
[----:B-1----:R-:W-:-:S03]  /*2d30*/  IADD3 R9, PT, PT, R7, R8, R13 ;  /* 0x0000000807097210 */ /* 0x002fc60007ffe00d */
[----:B------:R-:W1:Y:S04]  /*2d40*/  LDS R25, [R0+0xb4] ;  /* 0x0000b40000197984 */ /* 0x000e680000000800 */
[----:B------:R-:W-:Y:S01]  /*2d50*/  LDS R13, [R20+0xbc] ;  /* 0x0000bc00140d7984 */ /* 0x000fe20000000800 */
[----:B--2---:R-:W-:-:S03]  /*2d60*/  IADD3 R16, PT, PT, R17, R16, R26 ;  /* 0x0000001011107210 */ /* 0x004fc60007ffe01a */
[----:B------:R-:W2:Y:S04]  /*2d70*/  LDS R12, [R20+0xc8] ;  /* 0x0000c800140c7984 */ /* 0x000ea80000000800 */
[----:B------:R-:W-:Y:S04]  /*2d80*/  LDS R4, [R19+0xbc] ;  /* 0x0000bc0013047984 */ /* 0x000fe80000000800 */
[----:B------:R-:W5:Y:S01]  /*2d90*/  LDS R11, [R19+0xc8] ;  /* 0x0000c800130b7984 */ /* 0x000f620000000800 */
[----:B0-----:R-:W-:-:S03]  /*2da0*/  IADD3 R3, PT, PT, R23, R18, R3 ;  /* 0x0000001217037210 */ /* 0x001fc60007ffe003 */
[----:B------:R-:W-:Y:S04]  /*2db0*/  LDS R8, [R2+0x7c] ;  /* 0x00007c0002087984 */ /* 0x000fe80000000800 */
[----:B------:R-:W0:Y:S01]  /*2dc0*/  LDS R5, [R2+0x88] ;  /* 0x0000880002057984 */ /* 0x000e220000000800 */
[----:B---3--:R-:W-:-:S03]  /*2dd0*/  IADD3 R14, PT, PT, R14, R15, R16 ;  /* 0x0000000f0e0e7210 */ /* 0x008fc60007ffe010 */
[----:B------:R-:W-:Y:S04]  /*2de0*/  LDS R10, [R0+0xbc] ;  /* 0x0000bc00000a7984 */ /* 0x000fe80000000800 */
[----:B------:R-:W3:Y:S01]  /*2df0*/  LDS R7, [R0+0xc8] ;  /* 0x0000c80000077984 */ /* 0x000ee20000000800 */
[----:B----4-:R-:W-:-:S03]  /*2e00*/  IADD3 R6, PT, PT, R24, R21, R6 ;  /* 0x0000001518067210 */ /* 0x010fc60007ffe006 */
[----:B------:R-:W-:Y:S01]  /*2e10*/  LDS R15, [R2+0x90] ;  /* 0x00009000020f7984 */ /* 0x000fe20000000800 */
[----:B-1----:R-:W-:-:S03]  /*2e20*/  IADD3 R9, PT, PT, R25, R22, R9 ;  /* 0x0000001619097210 */ /* 0x002fc60007ffe009 */
[----:B------:R-:W1:Y:S04]  /*2e30*/  LDS R18, [R2+0x98] ;  /* 0x0000980002127984 */ /* 0x000e680000000800 */
[----:B------:R-:W-:Y:S01]  /*2e40*/  LDS R22, [R20+0xd0] ;  /* 0x0000d00014167984 */ /* 0x000fe20000000800 */
[----:B--2---:R-:W-:-:S03]  /*2e50*/  IADD3 R3, PT, PT, R12, R13, R3 ;  /* 0x0000000d0c037210 */ /* 0x004fc60007ffe003 */
[----:B------:R-:W2:Y:S04]  /*2e60*/  LDS R23, [R20+0xd8] ;  /* 0x0000d80014177984 */ /* 0x000ea80000000800 */
[----:B------:R-:W-:Y:S01]  /*2e70*/  LDS R16, [R2+0xa0] ;  /* 0x0000a00002107984 */ /* 0x000fe20000000800 */
[----:B-----5:R-:W-:-:S03]  /*2e80*/  IADD3 R4, PT, PT, R11, R4, R6 ;  /* 0x000000040b047210 */ /* 0x020fc60007ffe006 */
[----:B------:R-:W4:Y:S04]  /*2e90*/  LDS R13, [R2+0xa4] ;  /* 0x0000a400020d7984 */ /* 0x000f280000000800 */
[----:B------:R-:W-:Y:S01]  /*2ea0*/  LDS R11, [R20+0xe4] ;  /* 0x0000e400140b7984 */ /* 0x000fe20000000800 */
[----:B0-----:R-:W-:-:S03]  /*2eb0*/  IADD3 R26, PT, PT, R5, R8, R14 ;  /* 0x00000008051a7210 */ /* 0x001fc60007ffe00e */
[----:B------:R-:W-:Y:S04]  /*2ec0*/  LDS R21, [R0+0xd0] ;  /* 0x0000d00000157984 */ /* 0x000fe80000000800 */
[----:B------:R-:W0:Y:S01]  /*2ed0*/  LDS R14, [R20+0xe0] ;  /* 0x0000e000140e7984 */ /* 0x000e220000000800 */
[----:B---3--:R-:W-:-:S03]  /*2ee0*/  IADD3 R10, PT, PT, R7, R10, R9 ;  /* 0x0000000a070a7210 */ /* 0x008fc60007ffe009 */
[----:B------:R-:W3:Y:S04]  /*2ef0*/  LDS R25, [R0+0xd8] ;  /* 0x0000d80000197984 */ /* 0x000ee80000000800 */
[----:B------:R-:W-:Y:S04]  /*2f00*/  LDS R8, [R0+0xe0] ;  /* 0x0000e00000087984 */ /* 0x000fe80000000800 */
[----:B------:R-:W5:Y:S01]  /*2f10*/  LDS R7, [R0+0xe4] ;  /* 0x0000e40000077984 */ /* 0x000f620000000800 */
[----:B-1----:R-:W-:-:S03]  /*2f20*/  IADD3 R15, PT, PT, R18, R15, R26 ;  /* 0x0000000f120f7210 */ /* 0x002fc60007ffe01a */
[----:B------:R-:W-:Y:S04]  /*2f30*/  LDS R6, [R2+0xac] ;  /* 0x0000ac0002067984 */ /* 0x000fe80000000800 */
[----:B------:R-:W1:Y:S01]  /*2f40*/  LDS R5, [R2+0xb4] ;  /* 0x0000b40002057984 */ /* 0x000e620000000800 */
[----:B--2---:R-:W-:-:S03]  /*2f50*/  IADD3 R3, PT, PT, R23, R22, R3 ;  /* 0x0000001617037210 */ /* 0x004fc60007ffe003 */
[----:B------:R-:W-:Y:S04]  /*2f60*/  LDS R17, [R19+0xd0] ;  /* 0x0000d00013117984 */ /* 0x000fe80000000800 */
[----:B------:R-:W2:Y:S01]  /*2f70*/  LDS R24, [R19+0xd8] ;  /* 0x0000d80013187984 */ /* 0x000ea20000000800 */
[----:B----4-:R-:W-:-:S03]  /*2f80*/  IADD3 R13, PT, PT, R13, R16, R15 ;  /* 0x000000100d0d7210 */ /* 0x010fc60007ffe00f */
[----:B------:R-:W-:Y:S04]  /*2f90*/  LDS R9, [R19+0xe0] ;  /* 0x0000e00013097984 */ /* 0x000fe80000000800 */
[----:B------:R-:W4:Y:S01]  /*2fa0*/  LDS R12, [R19+0xe4] ;  /* 0x0000e400130c7984 */ /* 0x000f220000000800 */
[----:B0-----:R-:W-:-:S03]  /*2fb0*/  IADD3 R3, PT, PT, R11, R14, R3 ;  /* 0x0000000e0b037210 */ /* 0x001fc60007ffe003 */
[----:B------:R-:W-:Y:S01]  /*2fc0*/  LDS R15, [R20+0xec] ;  /* 0x0000ec00140f7984 */ /* 0x000fe20000000800 */
[----:B---3--:R-:W-:-:S03]  /*2fd0*/  IADD3 R10, PT, PT, R25, R21, R10 ;  /* 0x00000015190a7210 */ /* 0x008fc60007ffe00a */
[----:B------:R-:W0:Y:S04]  /*2fe0*/  LDS R14, [R20+0xf4] ;  /* 0x0000f400140e7984 */ /* 0x000e280000000800 */
[----:B------:R-:W-:Y:S01]  /*2ff0*/  LDS R16, [R2+0xbc] ;  /* 0x0000bc0002107984 */ /* 0x000fe20000000800 */
[----:B-----5:R-:W-:-:S03]  /*3000*/  IADD3 R7, PT, PT, R7, R8, R10 ;  /* 0x0000000807077210 */ /* 0x020fc60007ffe00a */
[----:B------:R-:W3:Y:S04]  /*3010*/  LDS R21, [R2+0xc8] ;  /* 0x0000c80002157984 */ /* 0x000ee80000000800 */
[----:B------:R-:W-:Y:S01]  /*3020*/  LDS R10, [R0+0xec] ;  /* 0x0000ec00000a7984 */ /* 0x000fe20000000800 */
[----:B-1----:R-:W-:-:S03]  /*3030*/  IADD3 R18, PT, PT, R5, R6, R13 ;  /* 0x0000000605127210 */ /* 0x002fc60007ffe00d */
[----:B------:R-:W-:Y:S04]  /*3040*/  LDS R8, [R2+0xd0] ;  /* 0x0000d00002087984 */ /* 0x000fe80000000800 */
[----:B------:R-:W1:Y:S01]  /*3050*/  LDS R5, [R0+0xf4] ;  /* 0x0000f40000057984 */ /* 0x000e620000000800 */
[----:B--2---:R-:W-:-:S03]  /*3060*/  IADD3 R4, PT, PT, R24, R17, R4 ;  /* 0x0000001118047210 */ /* 0x004fc60007ffe004 */
[----:B------:R-:W2:Y:S04]  /*3070*/  LDS R11, [R2+0xd8] ;  /* 0x0000d800020b7984 */ /* 0x000ea80000000800 */
[----:B------:R-:W-:Y:S01]  /*3080*/  LDS R13, [R19+0xf4] ;  /* 0x0000f400130d7984 */ /* 0x000fe20000000800 */
[----:B----4-:R-:W-:-:S03]  /*3090*/  IADD3 R4, PT, PT, R12, R9, R4 ;  /* 0x000000090c047210 */ /* 0x010fc60007ffe004 */
[----:B------:R-:W-:Y:S04]  /*30a0*/  LDS R6, [R2+0xe0] ;  /* 0x0000e00002067984 */ /* 0x000fe80000000800 */
[----:B------:R-:W4:Y:S04]  /*30b0*/  LDS R12, [R19+0xec] ;  /* 0x0000ec00130c7984 */ /* 0x000f280000000800 */
[----:B------:R-:W5:Y:S01]  /*30c0*/  LDS R9, [R2+0xe4] ;  /* 0x0000e40002097984 */ /* 0x000f620000000800 */
[----:B0-----:R-:W-:Y:S01]  /*30d0*/  IADD3 R3, PT, PT, R14, R15, R3 ;  /* 0x0000000f0e037210 */ /* 0x001fe20007ffe003 */
[----:B------:R-:W0:Y:S01]  /*30e0*/  S2R R17, SR_TID.X ;  /* 0x0000000000117919 */ /* 0x000e220000002100 */
[----:B------:R-:W0:Y:S01]  /*30f0*/  S2R R22, SR_TID.Y ;  /* 0x0000000000167919 */ /* 0x000e220000002200 */
[----:B---3--:R-:W-:Y:S01]  /*3100*/  IADD3 R16, PT, PT, R21, R16, R18 ;  /* 0x0000001015107210 */ /* 0x008fe20007ffe012 */
[----:B------:R-:W3:Y:S01]  /*3110*/  S2R R23, SR_TID.X ;  /* 0x0000000000177919 */ /* 0x000ee20000002100 */
[----:B------:R-:W3:Y:S01]  /*3120*/  S2R R24, SR_TID.Y ;  /* 0x0000000000187919 */ /* 0x000ee20000002200 */
[----:B------:R-:W3:Y:S01]  /*3130*/  S2R R25, SR_TID.X ;  /* 0x0000000000197919 */ /* 0x000ee20000002100 */
[----:B-1----:R-:W-:Y:S01]  /*3140*/  IADD3 R5, PT, PT, R5, R10, R7 ;  /* 0x0000000a05057210 */ /* 0x002fe20007ffe007 */
[----:B------:R-:W1:Y:S01]  /*3150*/  S2R R26, SR_TID.Y ;  /* 0x00000000001a7919 */ /* 0x000e620000002200 */
[----:B--2---:R-:W-:Y:S01]  /*3160*/  IADD3 R7, PT, PT, R11, R8, R16 ;  /* 0x000000080b077210 */ /* 0x004fe20007ffe010 */
[----:B------:R-:W-:Y:S04]  /*3170*/  LDS R15, [R2+0xec] ;  /* 0x0000ec00020f7984 */ /* 0x000fe80000000800 */
[----:B------:R-:W2:Y:S01]  /*3180*/  LDS R14, [R2+0xf4] ;  /* 0x0000f400020e7984 */ /* 0x000ea20000000800 */
[----:B----4-:R-:W-:-:S03]  /*3190*/  IADD3 R4, PT, PT, R13, R12, R4 ;  /* 0x0000000c0d047210 */ /* 0x010fc60007ffe004 */
[----:B------:R-:W-:Y:S01]  /*31a0*/  LDS R10, [R20+0x108] ;  /* 0x00010800140a7984 */ /* 0x000fe20000000800 */
[----:B0-----:R-:W-:Y:S01]  /*31b0*/  IMAD R17, R22, 0x8, R17 ;  /* 0x0000000816117824 */ /* 0x001fe200078e0211 */
[----:B-----5:R-:W-:Y:S02]  /*31c0*/  IADD3 R7, PT, PT, R9, R6, R7 ;  /* 0x0000000609077210 */ /* 0x020fe40007ffe007 */
[----:B------:R-:W-:Y:S02]  /*31d0*/  LDS R12, [R19+0xfc] ;  /* 0x0000fc00130c7984 */ /* 0x000fe40000000800 */
[----:B------:R-:W-:Y:S02]  /*31e0*/  LEA R28, R17, UR4, 0x2 ;  /* 0x00000004111c7c11 */ /* 0x000fe4000f8e10ff */
[----:B------:R-:W0:Y:S01]  /*31f0*/  LDS R6, [R20+0xfc] ;  /* 0x0000fc0014067984 */ /* 0x000e220000000800 */
[----:B---3--:R-:W-:-:S03]  /*3200*/  IMAD R22, R24, 0x8, R23 ;  /* 0x0000000818167824 */ /* 0x008fc600078e0217 */
[----:B------:R-:W3:Y:S02]  /*3210*/  LDS R13, [R19+0x108] ;  /* 0x00010800130d7984 */ /* 0x000ee40000000800 */
[----:B------:R-:W-:Y:S02]  /*3220*/  LEA R29, R22, UR6, 0x2 ;  /* 0x00000006161d7c11 */ /* 0x000fe4000f8e10ff */
[----:B------:R-:W-:Y:S01]  /*3230*/  LDS R17, [R0+0xfc] ;  /* 0x0000fc0000117984 */ /* 0x000fe20000000800 */
[----:B-1----:R-:W-:-:S03]  /*3240*/  LEA R23, R26, R25, 0x3 ;  /* 0x000000191a177211 */ /* 0x002fc600078e18ff */
[----:B------:R-:W1:Y:S04]  /*3250*/  LDS R18, [R0+0x108] ;  /* 0x0001080000127984 */ /* 0x000e680000000800 */
[----:B------:R4:W-:Y:S04]  /*3260*/  LDS R21, [R0+0x110] ;  /* 0x0001100000157984 */ /* 0x0009e80000000800 */
[----:B------:R-:W-:Y:S04]  /*3270*/  LDS R9, [R20+0x110] ;  /* 0x0001100014097984 */ /* 0x000fe80000000800 */
[----:B------:R-:W5:Y:S01]  /*3280*/  LDS R8, [R20+0x118] ;  /* 0x0001180014087984 */ /* 0x000f620000000800 */
[----:B----4-:R-:W-:-:S02]  /*3290*/  LEA R0, R23, UR8, 0x2 ;  /* 0x0000000817007c11 */ /* 0x010fc4000f8e10ff */
[----:B--2---:R-:W-:Y:S01]  /*32a0*/  IADD3 R14, PT, PT, R14, R15, R7 ;  /* 0x0000000f0e0e7210 */ /* 0x004fe20007ffe007 */
[----:B------:R-:W2:Y:S01]  /*32b0*/  LDS R11, [R20+0x120] ;  /* 0x00012000140b7984 */ /* 0x000ea20000000800 */
[----:B------:R-:W4:Y:S03]  /*32c0*/  LDC R7, c[0x0][0x3b4] ;  /* 0x0000ed00ff077b82 */ /* 0x000f260000000800 */
[----:B------:R-:W-:Y:S04]  /*32d0*/  LDS R23, [R2+0xfc] ;  /* 0x0000fc0002177984 */ /* 0x000fe80000000800 */
[----:B------:R-:W2:Y:S04]  /*32e0*/  LDS R20, [R2+0x108] ;  /* 0x0001080002147984 */ /* 0x000ea80000000800 */
[----:B------:R-:W-:Y:S01]  /*32f0*/  LDS R16, [R19+0x110] ;  /* 0x0001100013107984 */ /* 0x000fe20000000800 */
[----:B0-----:R-:W-:-:S03]  /*3300*/  IADD3 R3, PT, PT, R10, R6, R3 ;  /* 0x000000060a037210 */ /* 0x001fc60007ffe003 */
[----:B------:R-:W0:Y:S01]  /*3310*/  LDS R25, [R28+0x118] ;  /* 0x000118001c197984 */ /* 0x000e220000000800 */
[----:B---3--:R-:W-:-:S03]  /*3320*/  IADD3 R4, PT, PT, R13, R12, R4 ;  /* 0x0000000c0d047210 */ /* 0x008fc60007ffe004 */
[----:B------:R-:W3:Y:S04]  /*3330*/  LDS R24, [R29+0x118] ;  /* 0x000118001d187984 */ /* 0x000ee80000000800 */
[----:B------:R-:W-:Y:S01]  /*3340*/  LDS R22, [R2+0x110] ;  /* 0x0001100002167984 */ /* 0x000fe20000000800 */
[----:B-1----:R-:W-:Y:S02]  /*3350*/  IADD3 R5, PT, PT, R18, R17, R5 ;  /* 0x0000001112057210 */ /* 0x002fe40007ffe005 */
[----:B----4-:R-:W-:Y:S01]  /*3360*/  ISETP.NE.AND P0, PT, R7, RZ, PT ;  /* 0x000000ff0700720c */ /* 0x010fe20003f05270 */
[----:B------:R-:W1:Y:S04]  /*3370*/  LDS R19, [R0+0x118] ;  /* 0x0001180000137984 */ /* 0x000e680000000800 */
[----:B------:R-:W4:Y:S04]  /*3380*/  LDS R27, [R28+0x120] ;  /* 0x000120001c1b7984 */ /* 0x000f280000000800 */
[----:B------:R-:W4:Y:S01]  /*3390*/  LDS R26, [R29+0x120] ;  /* 0x000120001d1a7984 */ /* 0x000f220000000800 */
[----:B-----5:R-:W-:-:S03]  /*33a0*/  IADD3 R8, PT, PT, R8, R9, R3 ;  /* 0x0000000908087210 */ /* 0x020fc60007ffe003 */
[----:B------:R-:W5:Y:S02]  /*33b0*/  LDS R0, [R0+0x120] ;  /* 0x0001200000007984 */ /* 0x000f640000000800 */
[----:B--2---:R-:W-:Y:S01]  /*33c0*/  IMAD.IADD R8, R11, 0x1, R8 ;  /* 0x000000010b087824 */ /* 0x004fe200078e0208 */
[----:B------:R-:W-:Y:S02]  /*33d0*/  IADD3 R14, PT, PT, R20, R23, R14 ;  /* 0x00000017140e7210 */ /* 0x000fe40007ffe00e */
[----:B0-----:R-:W-:Y:S02]  /*33e0*/  IADD3 R4, PT, PT, R25, R16, R4 ;  /* 0x0000001019047210 */ /* 0x001fe40007ffe004 */
[----:B---3--:R-:W-:Y:S02]  /*33f0*/  IADD3 R5, PT, PT, R24, R21, R5 ;  /* 0x0000001518057210 */ /* 0x008fe40007ffe005 */
[----:B-1----:R-:W-:Y:S01]  /*3400*/  IADD3 R19, PT, PT, R19, R22, R14 ;  /* 0x0000001613137210 */ /* 0x002fe20007ffe00e */
[----:B----4-:R-:W-:-:S02]  /*3410*/  IMAD.IADD R27, R27, 0x1, R4 ;  /* 0x000000011b1b7824 */ /* 0x010fc400078e0204 */
[----:B------:R-:W-:-:S03]  /*3420*/  IMAD.IADD R5, R26, 0x1, R5 ;  /* 0x000000011a057824 */ /* 0x000fc600078e0205 */
[CC--:B------:R-:W-:Y:S02]  /*3430*/  VIMNMX R2, PT, PT, R8.reuse, R27.reuse, !PT ;  /* 0x0000001b08027248 */ /* 0x0c0fe40007fe0100 */
[----:B------:R-:W-:Y:S02]  /*3440*/  VIMNMX R8, PT, PT, R8, R27, PT ;  /* 0x0000001b08087248 */ /* 0x000fe40003fe0100 */
[----:B-----5:R-:W-:-:S04]  /*3450*/  IADD3 R0, PT, PT, R0, R19, RZ ;  /* 0x0000001300007210 */ /* 0x020fc80007ffe0ff */
[CC--:B------:R-:W-:Y:S02]  /*3460*/  VIMNMX R3, PT, PT, R5.reuse, R0.reuse, !PT ;  /* 0x0000000005037248 */ /* 0x0c0fe40007fe0100 */
[----:B------:R-:W-:-:S03]  /*3470*/  VIMNMX R5, PT, PT, R5, R0, PT ;  /* 0x0000000005057248 */ /* 0x000fc60003fe0100 */
[----:B------:R-:W-:Y:S02]  /*3480*/  IMAD R0, R8, R3, RZ ;  /* 0x0000000308007224 */ /* 0x000fe400078e02ff */
[----:B------:R-:W-:-:S05]  /*3490*/  IMAD R9, R2, R5, RZ ;  /* 0x0000000502097224 */ /* 0x000fca00078e02ff */
[----:B------:R-:W-:Y:S01]  /*34a0*/  ISETP.GT.AND P1, PT, R0, R9, PT ;  /* 0x000000090000720c */ /* 0x000fe20003f24270 */
[----:B------:R-:W-:-:S12]  /*34b0*/  @!P0 EXIT ;  /* 0x000000000000894d */ /* 0x000fd80003800000 */
[----:B------:R-:W-:Y:S01]  /*34c0*/  SEL R5, R5, R8, P1 ;  /* 0x0000000805057207 */ /* 0x000fe20000800000 */
[----:B------:R-:W-:Y:S01]  /*34d0*/  VIADD R0, R7, 0xffffffff ;  /* 0xffffffff07007836 */ /* 0x000fe20000000000 */
[----:B------:R-:W-:Y:S01]  /*34e0*/  SEL R2, R3, R2, P1 ;  /* 0x0000000203027207 */ /* 0x000fe20000800000 */
[----:B------:R-:W-:Y:S02]  /*34f0*/  IMAD.MOV.U32 R27, RZ, RZ, RZ ;  /* 0x000000ffff1b7224 */ /* 0x000fe400078e00ff */
[C---:B------:R-:W-:Y:S01]  /*3500*/  IMAD.SHL.U32 R3, R5.reuse, 0x2, RZ ;  /* 0x0000000205037824 */ /* 0x040fe200078e00ff */
[----:B------:R-:W-:Y:S01]  /*3510*/  SHF.R.U32.HI R6, RZ, 0x2, R0 ;  /* 0x00000002ff067819 */ /* 0x000fe20000011600 */
[----:B------:R-:W-:Y:S01]  /*3520*/  IMAD R5, R5, 0x9, RZ ;  /* 0x0000000905057824 */ /* 0x000fe200078e02ff */
[C---:B------:R-:W-:Y:S02]  /*3530*/  SHF.L.U32 R4, R2.reuse, 0x1, RZ ;  /* 0x0000000102047819 */ /* 0x040fe400000006ff */
[----:B------:R-:W-:Y:S01]  /*3540*/  ISETP.GT.AND P0, PT, R2, R3, PT ;  /* 0x000000030200720c */ /* 0x000fe20003f04270 */
[----:B------:R-:W-:Y:S01]  /*3550*/  VIADD R24, R6, 0x1 ;  /* 0x0000000106187836 */ /* 0x000fe20000000000 */
[----:B------:R-:W-:-:S02]  /*3560*/  ISETP.GT.AND P2, PT, R4, R5, PT ;  /* 0x000000050400720c */ /* 0x000fc40003f44270 */
[----:B------:R-:W-:Y:S02]  /*3570*/  SEL R18, RZ, 0x1, !P0 ;  /* 0x00000001ff127807 */ /* 0x000fe40004000000 */
[----:B------:R-:W-:Y:S02]  /*3580*/  LOP3.LUT R26, R24, 0x7, RZ, 0xc0, !PT ;  /* 0x00000007181a7812 */ /* 0x000fe400078ec0ff */
[----:B------:R-:W-:Y:S02]  /*3590*/  SEL R18, R18, 0x2, !P2 ;  /* 0x0000000212127807 */ /* 0x000fe40005000000 */
[----:B------:R-:W-:Y:S01]  /*35a0*/  LOP3.LUT R20, R24, 0x7ffffff8, RZ, 0xc0, !PT ;  /* 0x7ffffff818147812 */ /* 0x000fe200078ec0ff */
[----:B------:R-:W-:Y:S01]  /*35b0*/  VIADD R2, R26, 0xffffffff ;  /* 0xffffffff1a027836 */ /* 0x000fe20000000000 */
[----:B------:R-:W-:Y:S02]  /*35c0*/  LOP3.LUT R6, R6, 0x1, RZ, 0xc0, !PT ;  /* 0x0000000106067812 */ /* 0x000fe400078ec0ff */
[C---:B------:R-:W-:Y:S01]  /*35d0*/  ISETP.NE.AND P0, PT, R18.reuse, RZ, PT ;  /* 0x000000ff1200720c */ /* 0x040fe20003f05270 */
[----:B------:R-:W-:Y:S01]  /*35e0*/  IMAD.MOV R20, RZ, RZ, -R20 ;  /* 0x000000ffff147224 */ /* 0x000fe200078e0a14 */
[----:B------:R-:W-:-:S02]  /*35f0*/  IADD3 R19, PT, PT, R18, 0x2, RZ ;  /* 0x0000000212137810 */ /* 0x000fc40007ffe0ff */
[----:B------:R-:W-:Y:S02]  /*3600*/  ISETP.GE.U32.AND P2, PT, R2, 0x3, PT ;  /* 0x000000030200780c */ /* 0x000fe40003f46070 */
[----:B------:R-:W-:Y:S02]  /*3610*/  ISETP.EQ.U32.OR P0, PT, R6, 0x1, !P0 ;  /* 0x000000010600780c */ /* 0x000fe40004702470 */
[----:B------:R-:W-:-:S11]  /*3620*/  @P1 IADD3 R19, PT, PT, R18, RZ, RZ ;  /* 0x000000ff12131210 */ /* 0x000fd60007ffe0ff */
.L_x_46:
[----:B0-----:R-:W0:Y:S01]  /*3630*/  LDCU.64 UR4, c[0x0][0x3b0] ;  /* 0x00007600ff0477ac */ /* 0x001e220008000a00 */
[----:B------:R-:W-:Y:S01]  /*3640*/  IMAD.MOV.U32 R22, RZ, RZ, RZ ;  /* 0x000000ffff167224 */ /* 0x000fe200078e00ff */
[----:B0-----:R-:W-:Y:S02]  /*3650*/  UISETP.GE.U32.AND UP0, UPT, UR5, 0x1d, UPT ;  /* 0x0000001d0500788c */ /* 0x001fe4000bf06070 */
[C---:B------:R-:W-:Y:S02]  /*3660*/  IMAD R21, R27.reuse, UR5, RZ ;  /* 0x000000051b157c24 */ /* 0x040fe4000f8e02ff */
[----:B------:R-:W-:-:S05]  /*3670*/  VIADD R27, R27, 0x4 ;  /* 0x000000041b1b7836 */ /* 0x000fca0000000000 */
[----:B------:R-:W-:Y:S01]  /*3680*/  ISETP.GE.U32.AND P1, PT, R27, UR4, PT ;  /* 0x000000041b007c0c */ /* 0x000fe2000bf26070 */
[----:B-123--:R-:W-:-:S12]  /*3690*/  BRA.U !UP0, `(.L_x_36) ;  /* 0x00000001089c7547 */ /* 0x00efd8000b800000 */
[----:B------:R-:W0:Y:S01]  /*36a0*/  LDC.64 R2, c[0x0][0x3a0] ;  /* 0x0000e800ff027b82 */ /* 0x000e220000000a00 */
[----:B------:R-:W-:Y:S01]  /*36b0*/  HFMA2 R22, -RZ, RZ, 0, 9.5367431640625e-07 ;  /* 0x00000010ff167431 */ /* 0x000fe200000001ff */
[----:B------:R-:W-:Y:S01]  /*36c0*/  BSSY.RECONVERGENT B0, `(.L_x_37) ;  /* 0x0000023000007945 */ /* 0x000fe20003800200 */
[----:B------:R-:W-:Y:S01]  /*36d0*/  ISETP.NE.AND P4, PT, R18, RZ, PT ;  /* 0x000000ff1200720c */ /* 0x000fe20003f85270 */
[----:B------:R-:W-:Y:S02]  /*36e0*/  IMAD.MOV.U32 R23, RZ, RZ, R20 ;  /* 0x000000ffff177224 */ /* 0x000fe400078e0014 */
[----:B------:R-:W-:-:S10]  /*36f0*/  IMAD.MOV.U32 R25, RZ, RZ, R21 ;  /* 0x000000ffff197224 */ /* 0x000fd400078e0015 */
.L_x_40:
[----:B------:R-:W-:Y:S01]  /*3700*/  IADD3 R23, PT, PT, R23, 0x8, RZ ;  /* 0x0000000817177810 */ /* 0x000fe20007ffe0ff */
[----:B------:R-:W-:Y:S03]  /*3710*/  BSSY.RECONVERGENT B1, `(.L_x_38) ;  /* 0x000001a000017945 */ /* 0x000fe60003800200 */
[----:B------:R-:W-:Y:S01]  /*3720*/  ISETP.NE.AND P3, PT, R23, RZ, PT ;  /* 0x000000ff1700720c */ /* 0x000fe20003f65270 */
[----:B-1----:R-:W-:-:S12]  /*3730*/  @!P4 BRA `(.L_x_39) ;  /* 0x00000000005cc947 */ /* 0x002fd80003800000 */
[C---:B------:R-:W-:Y:S01]  /*3740*/  VIADD R15, R25.reuse, 0x4 ;  /* 0x00000004190f7836 */ /* 0x040fe20000000000 */
[C---:B------:R-:W-:Y:S01]  /*3750*/  IADD3 R5, PT, PT, R25.reuse, 0xc, RZ ;  /* 0x0000000c19057810 */ /* 0x040fe20007ffe0ff */
[C---:B------:R-:W-:Y:S01]  /*3760*/  VIADD R17, R25.reuse, 0x8 ;  /* 0x0000000819117836 */ /* 0x040fe20000000000 */
[C---:B------:R-:W-:Y:S01]  /*3770*/  IADD3 R13, PT, PT, R25.reuse, 0x18, RZ ;  /* 0x00000018190d7810 */ /* 0x040fe20007ffe0ff */
[----:B0-----:R-:W-:-:S04]  /*3780*/  IMAD.WIDE.U32 R10, R25, 0x4, R2 ;  /* 0x00000004190a7825 */ /* 0x001fc800078e0002 */
[----:B------:R-:W-:Y:S01]  /*3790*/  VIADD R7, R25, 0x10 ;  /* 0x0000001019077836 */ /* 0x000fe20000000000 */
[----:B------:R0:W-:Y:S01]  /*37a0*/  STG.E desc[UR36][R10.64], R19 ;  /* 0x000000130a007986 */ /* 0x0001e2000c101924 */
[----:B------:R-:W-:-:S04]  /*37b0*/  IMAD.WIDE.U32 R14, R15, 0x4, R2 ;  /* 0x000000040f0e7825 */ /* 0x000fc800078e0002 */
[----:B------:R-:W-:Y:S01]  /*37c0*/  VIADD R9, R25, 0x14 ;  /* 0x0000001419097836 */ /* 0x000fe20000000000 */
[----:B------:R1:W-:Y:S01]  /*37d0*/  STG.E desc[UR36][R14.64], R19 ;  /* 0x000000130e007986 */ /* 0x0003e2000c101924 */
[----:B------:R-:W-:-:S04]  /*37e0*/  IMAD.WIDE.U32 R16, R17, 0x4, R2 ;  /* 0x0000000411107825 */ /* 0x000fc800078e0002 */
[----:B------:R-:W-:Y:S01]  /*37f0*/  VIADD R29, R25, 0x1c ;  /* 0x0000001c191d7836 */ /* 0x000fe20000000000 */
[----:B------:R1:W-:Y:S01]  /*3800*/  STG.E desc[UR36][R16.64], R19 ;  /* 0x0000001310007986 */ /* 0x0003e2000c101924 */
[----:B------:R-:W-:-:S04]  /*3810*/  IMAD.WIDE.U32 R4, R5, 0x4, R2 ;  /* 0x0000000405047825 */ /* 0x000fc800078e0002 */
[--C-:B------:R-:W-:Y:S01]  /*3820*/  IMAD.WIDE.U32 R6, R7, 0x4, R2.reuse ;  /* 0x0000000407067825 */ /* 0x100fe200078e0002 */
[----:B------:R1:W-:Y:S03]  /*3830*/  STG.E desc[UR36][R4.64], R19 ;  /* 0x0000001304007986 */ /* 0x0003e6000c101924 */
[--C-:B------:R-:W-:Y:S01]  /*3840*/  IMAD.WIDE.U32 R8, R9, 0x4, R2.reuse ;  /* 0x0000000409087825 */ /* 0x100fe200078e0002 */
[----:B------:R1:W-:Y:S03]  /*3850*/  STG.E desc[UR36][R6.64], R19 ;  /* 0x0000001306007986 */ /* 0x0003e6000c101924 */
[--C-:B0-----:R-:W-:Y:S01]  /*3860*/  IMAD.WIDE.U32 R10, R13, 0x4, R2.reuse ;  /* 0x000000040d0a7825 */ /* 0x101fe200078e0002 */
[----:B------:R1:W-:Y:S03]  /*3870*/  STG.E desc[UR36][R8.64], R19 ;  /* 0x0000001308007986 */ /* 0x0003e6000c101924 */
[----:B------:R-:W-:Y:S01]  /*3880*/  IMAD.WIDE.U32 R12, R29, 0x4, R2 ;  /* 0x000000041d0c7825 */ /* 0x000fe200078e0002 */
[----:B------:R1:W-:Y:S04]  /*3890*/  STG.E desc[UR36][R10.64], R19 ;  /* 0x000000130a007986 */ /* 0x0003e8000c101924 */
[----:B------:R1:W-:Y:S02]  /*38a0*/  STG.E desc[UR36][R12.64], R19 ;  /* 0x000000130c007986 */ /* 0x0003e4000c101924 */
.L_x_39:
[----:B------:R-:W-:Y:S05]  /*38b0*/  BSYNC.RECONVERGENT B1 ;  /* 0x0000000000017941 */ /* 0x000fea0003800200 */
.L_x_38:
[----:B------:R-:W-:Y:S01]  /*38c0*/  VIADD R22, R22, 0x20 ;  /* 0x0000002016167836 */ /* 0x000fe20000000000 */
[----:B------:R-:W-:Y:S01]  /*38d0*/  IADD3 R25, PT, PT, R25, 0x20, RZ ;  /* 0x0000002019197810 */ /* 0x000fe20007ffe0ff */
[----:B------:R-:W-:Y:S06]  /*38e0*/  @P3 BRA `(.L_x_40) ;  /* 0xfffffffc00843947 */ /* 0x000fec000383ffff */
[----:B------:R-:W-:Y:S05]  /*38f0*/  BSYNC.RECONVERGENT B0 ;  /* 0x0000000000007941 */ /* 0x000fea0003800200 */
.L_x_37:
[----:B------:R-:W-:-:S07]  /*3900*/  VIADD R22, R22, 0xfffffff0 ;  /* 0xfffffff016167836 */ /* 0x000fce0000000000 */
.L_x_36:
[----:B------:R-:W-:-:S13]  /*3910*/  ISETP.NE.AND P3, PT, R26, RZ, PT ;  /* 0x000000ff1a00720c */ /* 0x000fda0003f65270 */
[----:B------:R-:W-:Y:S05]  /*3920*/  @!P3 BRA `(.L_x_41) ;  /* 0x000000000090b947 */ /* 0x000fea0003800000 */
[----:B------:R-:W-:Y:S05]  /*3930*/  @!P2 BRA `(.L_x_42) ;  /* 0x000000000048a947 */ /* 0x000fea0003800000 */
[----:B------:R-:W-:Y:S01]  /*3940*/  ISETP.NE.AND P3, PT, R18, RZ, PT ;  /* 0x000000ff1200720c */ /* 0x000fe20003f65270 */
[----:B------:R-:W-:-:S12]  /*3950*/  BSSY.RECONVERGENT B0, `(.L_x_43) ;  /* 0x000000f000007945 */ /* 0x000fd80003800200 */
[----:B------:R-:W-:Y:S05]  /*3960*/  @!P3 BRA `(.L_x_44) ;  /* 0x000000000034b947 */ /* 0x000fea0003800000 */
[----:B0-----:R-:W0:Y:S01]  /*3970*/  LDC.64 R2, c[0x0][0x3a0] ;  /* 0x0000e800ff027b82 */ /* 0x001e220000000a00 */
[----:B-1----:R-:W-:-:S04]  /*3980*/  IMAD.IADD R5, R21, 0x1, R22 ;  /* 0x0000000115057824 */ /* 0x002fc800078e0216 */
[C---:B------:R-:W-:Y:S01]  /*3990*/  VIADD R9, R5.reuse, 0x8 ;  /* 0x0000000805097836 */ /* 0x040fe20000000000 */
[C---:B------:R-:W-:Y:S01]  /*39a0*/  IADD3 R7, PT, PT, R5.reuse, 0x4, RZ ;  /* 0x0000000405077810 */ /* 0x040fe20007ffe0ff */
[C---:B------:R-:W-:Y:S02]  /*39b0*/  VIADD R11, R5.reuse, 0xc ;  /* 0x0000000c050b7836 */ /* 0x040fe40000000000 */
[----:B0-----:R-:W-:-:S04]  /*39c0*/  IMAD.WIDE.U32 R4, R5, 0x4, R2 ;  /* 0x0000000405047825 */ /* 0x001fc800078e0002 */
[--C-:B------:R-:W-:Y:S01]  /*39d0*/  IMAD.WIDE.U32 R6, R7, 0x4, R2.reuse ;  /* 0x0000000407067825 */ /* 0x100fe200078e0002 */
[----:B------:R2:W-:Y:S03]  /*39e0*/  STG.E desc[UR36][R4.64], R19 ;  /* 0x0000001304007986 */ /* 0x0005e6000c101924 */
[--C-:B------:R-:W-:Y:S01]  /*39f0*/  IMAD.WIDE.U32 R8, R9, 0x4, R2.reuse ;  /* 0x0000000409087825 */ /* 0x100fe200078e0002 */
[----:B------:R2:W-:Y:S03]  /*3a00*/  STG.E desc[UR36][R6.64], R19 ;  /* 0x0000001306007986 */ /* 0x0005e6000c101924 */
[----:B------:R-:W-:Y:S01]  /*3a10*/  IMAD.WIDE.U32 R2, R11, 0x4, R2 ;  /* 0x000000040b027825 */ /* 0x000fe200078e0002 */
[----:B------:R2:W-:Y:S04]  /*3a20*/  STG.E desc[UR36][R8.64], R19 ;  /* 0x0000001308007986 */ /* 0x0005e8000c101924 */
[----:B------:R2:W-:Y:S02]  /*3a30*/  STG.E desc[UR36][R2.64], R19 ;  /* 0x0000001302007986 */ /* 0x0005e4000c101924 */
.L_x_44:
[----:B------:R-:W-:Y:S05]  /*3a40*/  BSYNC.RECONVERGENT B0 ;  /* 0x0000000000007941 */ /* 0x000fea0003800200 */
.L_x_43:
[----:B------:R-:W-:-:S07]  /*3a50*/  IADD3 R22, PT, PT, R22, 0x10, RZ ;  /* 0x0000001016167810 */ /* 0x000fce0007ffe0ff */
.L_x_42:
[----:B------:R-:W-:-:S13]  /*3a60*/  LOP3.LUT P3, RZ, R24, 0x3, RZ, 0xc0, !PT ;  /* 0x0000000318ff7812 */ /* 0x000fda000786c0ff */
[----:B------:R-:W-:Y:S05]  /*3a70*/  @!P3 BRA `(.L_x_41) ;  /* 0x00000000003cb947 */ /* 0x000fea0003800000 */
[----:B0-2---:R-:W0:Y:S01]  /*3a80*/  @!P0 LDC.64 R2, c[0x0][0x3a0] ;  /* 0x0000e800ff028b82 */ /* 0x005e220000000a00 */
[----:B------:R-:W-:-:S13]  /*3a90*/  LOP3.LUT P3, RZ, R0, 0xc, RZ, 0xc0, !PT ;  /* 0x0000000c00ff7812 */ /* 0x000fda000786c0ff */
[----:B------:R-:W-:Y:S05]  /*3aa0*/  @!P3 BRA `(.L_x_45) ;  /* 0x000000000024b947 */ /* 0x000fea0003800000 */
[----:B------:R-:W-:-:S13]  /*3ab0*/  ISETP.NE.AND P3, PT, R18, RZ, PT ;  /* 0x000000ff1200720c */ /* 0x000fda0003f65270 */
[----:B-1----:R-:W1:Y:S01]  /*3ac0*/  @P3 LDC.64 R4, c[0x0][0x3a0] ;  /* 0x0000e800ff043b82 */ /* 0x002e620000000a00 */
[----:B------:R-:W-:Y:S01]  /*3ad0*/  @P3 IMAD.IADD R7, R21, 0x1, R22 ;  /* 0x0000000115073824 */ /* 0x000fe200078e0216 */
[----:B------:R-:W-:-:S03]  /*3ae0*/  IADD3 R22, PT, PT, R22, 0x8, RZ ;  /* 0x0000000816167810 */ /* 0x000fc60007ffe0ff */
[C---:B------:R-:W-:Y:S02]  /*3af0*/  @P3 VIADD R9, R7.reuse, 0x4 ;  /* 0x0000000407093836 */ /* 0x040fe40000000000 */
[----:B-1----:R-:W-:-:S04]  /*3b00*/  @P3 IMAD.WIDE.U32 R6, R7, 0x4, R4 ;  /* 0x0000000407063825 */ /* 0x002fc800078e0004 */
[----:B------:R-:W-:Y:S01]  /*3b10*/  @P3 IMAD.WIDE.U32 R4, R9, 0x4, R4 ;  /* 0x0000000409043825 */ /* 0x000fe200078e0004 */
[----:B------:R2:W-:Y:S04]  /*3b20*/  @P3 STG.E desc[UR36][R6.64], R19 ;  /* 0x0000001306003986 */ /* 0x0005e8000c101924 */
[----:B------:R2:W-:Y:S02]  /*3b30*/  @P3 STG.E desc[UR36][R4.64], R19 ;  /* 0x0000001304003986 */ /* 0x0005e4000c101924 */
.L_x_45:
[----:B------:R-:W-:-:S04]  /*3b40*/  @!P0 IMAD.IADD R21, R21, 0x1, R22 ;  /* 0x0000000115158824 */ /* 0x000fc800078e0216 */
[----:B0-----:R-:W-:-:S05]  /*3b50*/  @!P0 IMAD.WIDE.U32 R2, R21, 0x4, R2 ;  /* 0x0000000415028825 */ /* 0x001fca00078e0002 */
[----:B------:R3:W-:Y:S02]  /*3b60*/  @!P0 STG.E desc[UR36][R2.64], R19 ;  /* 0x0000001302008986 */ /* 0x0007e4000c101924 */
.L_x_41:
[----:B------:R-:W-:Y:S05]  /*3b70*/  @!P1 BRA `(.L_x_46) ;  /* 0xfffffff800ac9947 */ /* 0x000fea000383ffff */
[----:B------:R-:W-:Y:S05]  /*3b80*/  EXIT ;  /* 0x000000000000794d */ /* 0x000fea0003800000 */
.L_x_47:
[----:B------:R-:W-:-:S00]  /*3b90*/  BRA `(.L_x_47) ;  /* 0xfffffffc00fc7947 */ /* 0x000fc0000383ffff */
[----:B------:R-:W-:-:S00]  /*3ba0*/  NOP ;  /* 0x0000000000007918 */ /* 0x000fc00000000000 */
        /* <DEDUP_REMOVED lines=13> */
.L_x_48:


//--------------------- .nv.global.init           --------------------------
	.section	.nv.global.init,"aw",@progbits
.nv.global.init:
	.type		$str$1,@object
	.size		$str$1,($str - $str$1)
$str$1:
        /*0000*/ 	.byte	0x0a, 0x00
	.type		$str,@object
	.size		$str,(.L_0 - $str)
$str:
        /*0002*/ 	.byte	0x25, 0x64, 0x2c, 0x00
.L_0:


//--------------------- .nv.shared._Z16computeDirectionPKjS0_S0_S0_PjS1_jj --------------------------
	.section	.nv.shared._Z16computeDirectionPKjS0_S0_S0_PjS1_jj,"aw",@nobits
	.sectionflags	@""
	.align	4
.nv.shared._Z16computeDirectionPKjS0_S0_S0_PjS1_jj:
	.zero		2048


//--------------------- .nv.shared.reserved.0     --------------------------
	.section	.nv.shared.reserved.0,"aw",@nobits
	.weak		__nv_reservedSMEM_offset_0_alias
	.size		__nv_reservedSMEM_offset_0_alias, 0, 64
	.other		__nv_reservedSMEM_offset_0_alias,@"STO_CUDA_RESERVED_SHARED STV_DEFAULT"
__nv_reservedSMEM_offset_0_alias:
	.zero		0
	.zero		64


//--------------------- .nv.constant0._Z16computeDirectionPKjS0_S0_S0_PjS1_jj --------------------------
	.section	.nv.constant0._Z16computeDirectionPKjS0_S0_S0_PjS1_jj,"a",@progbits
	.sectionflags	@""
	.align	4
.nv.constant0._Z16computeDirectionPKjS0_S0_S0_PjS1_jj:
	.zero		952


//--------------------- SYMBOLS --------------------------

	.type		.nv.reservedSmem.offset0,@object
	.size		.nv.reservedSmem.offset0,0x4
	.type		.nv.reservedSmem.cap,@object
	.size		.nv.reservedSmem.cap,0x4
	.type		vprintf,@function
